	.headerflags	@"EF_CUDA_TEXMODE_UNIFIED EF_CUDA_64BIT_ADDRESS EF_CUDA_SM86 EF_CUDA_VIRTUAL_SM(EF_CUDA_SM86)"
	.elftype	@"ET_EXEC"


//--------------------- .nv.info                  --------------------------
	.section	.nv.info,"",@"SHT_CUDA_INFO"
	.align	4


	//----- nvinfo : EIATTR_REGCOUNT
	.align		4
        /*0000*/ 	.byte	0x04, 0x2f
        /*0002*/ 	.short	(.L_2 - .L_1)
	.align		4
.L_1:
        /*0004*/ 	.word	index@(triton_red_fused__to_copy_add_amax_amin_clamp_mul_native_layer_norm_reciprocal_12)
        /*0008*/ 	.word	0x0000009e


	//----- nvinfo : EIATTR_MIN_STACK_SIZE
	.align		4
.L_2:
        /*000c*/ 	.byte	0x04, 0x12
        /*000e*/ 	.short	(.L_4 - .L_3)
	.align		4
.L_3:
        /*0010*/ 	.word	index@(triton_red_fused__to_copy_add_amax_amin_clamp_mul_native_layer_norm_reciprocal_12)
        /*0014*/ 	.word	0x00000000


	//----- nvinfo : EIATTR_FRAME_SIZE
	.align		4
.L_4:
        /*0018*/ 	.byte	0x04, 0x11
        /*001a*/ 	.short	(.L_6 - .L_5)
	.align		4
.L_5:
        /*001c*/ 	.word	index@(triton_red_fused__to_copy_add_amax_amin_clamp_mul_native_layer_norm_reciprocal_12)
        /*0020*/ 	.word	0x00000000


	//----- nvinfo : EIATTR_MIN_STACK_SIZE
	.align		4
.L_6:
        /*0024*/ 	.byte	0x04, 0x12
        /*0026*/ 	.short	(.L_8 - .L_7)
	.align		4
.L_7:
        /*0028*/ 	.word	index@(triton_red_fused__to_copy_add_amax_amin_clamp_mul_native_layer_norm_reciprocal_12)
        /*002c*/ 	.word	0x00000000
.L_8:


//--------------------- .nv.info.triton_red_fused__to_copy_add_amax_amin_clamp_mul_native_layer_norm_reciprocal_12 --------------------------
	.section	.nv.info.triton_red_fused__to_copy_add_amax_amin_clamp_mul_native_layer_norm_reciprocal_12,"",@"SHT_CUDA_INFO"
	.sectionflags	@""
	.align	4


	//----- nvinfo : EIATTR_CUDA_API_VERSION
	.align		4
        /*0000*/ 	.byte	0x04, 0x37
        /*0002*/ 	.short	(.L_10 - .L_9)
.L_9:
        /*0004*/ 	.word	0x0000007c


	//----- nvinfo : EIATTR_SW2861232_WAR
	.align		4
.L_10:
        /*0008*/ 	.byte	0x01, 0x35
	.zero		2


	//----- nvinfo : EIATTR_PARAM_CBANK
	.align		4
        /*000c*/ 	.byte	0x04, 0x0a
        /*000e*/ 	.short	(.L_12 - .L_11)
	.align		4
.L_11:
        /*0010*/ 	.word	index@(.nv.constant0.triton_red_fused__to_copy_add_amax_amin_clamp_mul_native_layer_norm_reciprocal_12)
        /*0014*/ 	.short	0x0160
        /*0016*/ 	.short	0x0078


	//----- nvinfo : EIATTR_CBANK_PARAM_SIZE
	.align		4
.L_12:
        /*0018*/ 	.byte	0x03, 0x19
        /*001a*/ 	.short	0x0078


	//----- nvinfo : EIATTR_KPARAM_INFO
	.align		4
        /*001c*/ 	.byte	0x04, 0x17
        /*001e*/ 	.short	(.L_14 - .L_13)
.L_13:
        /*0020*/ 	.word	0x00000000
        /*0024*/ 	.short	0x000f
        /*0026*/ 	.short	0x0070
        /*0028*/ 	.byte	0x00, 0xf4, 0x21, 0x00


	//----- nvinfo : EIATTR_KPARAM_INFO
	.align		4
.L_14:
        /*002c*/ 	.byte	0x04, 0x17
        /*002e*/ 	.short	(.L_16 - .L_15)
.L_15:
        /*0030*/ 	.word	0x00000000
        /*0034*/ 	.short	0x000e
        /*0036*/ 	.short	0x006c
        /*0038*/ 	.byte	0x00, 0xf0, 0x11, 0x00


	//----- nvinfo : EIATTR_KPARAM_INFO
	.align		4
.L_16:
        /*003c*/ 	.byte	0x04, 0x17
        /*003e*/ 	.short	(.L_18 - .L_17)
.L_17:
        /*0040*/ 	.word	0x00000000
        /*0044*/ 	.short	0x000d
        /*0046*/ 	.short	0x0068
        /*0048*/ 	.byte	0x00, 0xf0, 0x11, 0x00


	//----- nvinfo : EIATTR_KPARAM_INFO
	.align		4
.L_18:
        /*004c*/ 	.byte	0x04, 0x17
        /*004e*/ 	.short	(.L_20 - .L_19)
.L_19:
        /*0050*/ 	.word	0x00000000
        /*0054*/ 	.short	0x000c
        /*0056*/ 	.short	0x0060
        /*0058*/ 	.byte	0x00, 0xf4, 0x21, 0x00


	//----- nvinfo : EIATTR_KPARAM_INFO
	.align		4
.L_20:
        /*005c*/ 	.byte	0x04, 0x17
        /*005e*/ 	.short	(.L_22 - .L_21)
.L_21:
        /*0060*/ 	.word	0x00000000
        /*0064*/ 	.short	0x000b
        /*0066*/ 	.short	0x0058
        /*0068*/ 	.byte	0x00, 0xf4, 0x21, 0x00


	//----- nvinfo : EIATTR_KPARAM_INFO
	.align		4
.L_22:
        /*006c*/ 	.byte	0x04, 0x17
        /*006e*/ 	.short	(.L_24 - .L_23)
.L_23:
        /*0070*/ 	.word	0x00000000
        /*0074*/ 	.short	0x000a
        /*0076*/ 	.short	0x0050
        /*0078*/ 	.byte	0x00, 0xf4, 0x21, 0x00


	//----- nvinfo : EIATTR_KPARAM_INFO
	.align		4
.L_24:
        /*007c*/ 	.byte	0x04, 0x17
        /*007e*/ 	.short	(.L_26 - .L_25)
.L_25:
        /*0080*/ 	.word	0x00000000
        /*0084*/ 	.short	0x0009
        /*0086*/ 	.short	0x0048
        /*0088*/ 	.byte	0x00, 0xf4, 0x21, 0x00


	//----- nvinfo : EIATTR_KPARAM_INFO
	.align		4
.L_26:
        /*008c*/ 	.byte	0x04, 0x17
        /*008e*/ 	.short	(.L_28 - .L_27)
.L_27:
        /*0090*/ 	.word	0x00000000
        /*0094*/ 	.short	0x0008
        /*0096*/ 	.short	0x0040
        /*0098*/ 	.byte	0x00, 0xf4, 0x21, 0x00


	//----- nvinfo : EIATTR_KPARAM_INFO
	.align		4
.L_28:
        /*009c*/ 	.byte	0x04, 0x17
        /*009e*/ 	.short	(.L_30 - .L_29)
.L_29:
        /*00a0*/ 	.word	0x00000000
        /*00a4*/ 	.short	0x0007
        /*00a6*/ 	.short	0x0038
        /*00a8*/ 	.byte	0x00, 0xf4, 0x21, 0x00


	//----- nvinfo : EIATTR_KPARAM_INFO
	.align		4
.L_30:
        /*00ac*/ 	.byte	0x04, 0x17
        /*00ae*/ 	.short	(.L_32 - .L_31)
.L_31:
        /*00b0*/ 	.word	0x00000000
        /*00b4*/ 	.short	0x0006
        /*00b6*/ 	.short	0x0030
        /*00b8*/ 	.byte	0x00, 0xf4, 0x21, 0x00


	//----- nvinfo : EIATTR_KPARAM_INFO
	.align		4
.L_32:
        /*00bc*/ 	.byte	0x04, 0x17
        /*00be*/ 	.short	(.L_34 - .L_33)
.L_33:
        /*00c0*/ 	.word	0x00000000
        /*00c4*/ 	.short	0x0005
        /*00c6*/ 	.short	0x0028
        /*00c8*/ 	.byte	0x00, 0xf4, 0x21, 0x00


	//----- nvinfo : EIATTR_KPARAM_INFO
	.align		4
.L_34:
        /*00cc*/ 	.byte	0x04, 0x17
        /*00ce*/ 	.short	(.L_36 - .L_35)
.L_35:
        /*00d0*/ 	.word	0x00000000
        /*00d4*/ 	.short	0x0004
        /*00d6*/ 	.short	0x0020
        /*00d8*/ 	.byte	0x00, 0xf4, 0x21, 0x00


	//----- nvinfo : EIATTR_KPARAM_INFO
	.align		4
.L_36:
        /*00dc*/ 	.byte	0x04, 0x17
        /*00de*/ 	.short	(.L_38 - .L_37)
.L_37:
        /*00e0*/ 	.word	0x00000000
        /*00e4*/ 	.short	0x0003
        /*00e6*/ 	.short	0x0018
        /*00e8*/ 	.byte	0x00, 0xf4, 0x21, 0x00


	//----- nvinfo : EIATTR_KPARAM_INFO
	.align		4
.L_38:
        /*00ec*/ 	.byte	0x04, 0x17
        /*00ee*/ 	.short	(.L_40 - .L_39)
.L_39:
        /*00f0*/ 	.word	0x00000000
        /*00f4*/ 	.short	0x0002
        /*00f6*/ 	.short	0x0010
        /*00f8*/ 	.byte	0x00, 0xf4, 0x21, 0x00


	//----- nvinfo : EIATTR_KPARAM_INFO
	.align		4
.L_40:
        /*00fc*/ 	.byte	0x04, 0x17
        /*00fe*/ 	.short	(.L_42 - .L_41)
.L_41:
        /*0100*/ 	.word	0x00000000
        /*0104*/ 	.short	0x0001
        /*0106*/ 	.short	0x0008
        /*0108*/ 	.byte	0x00, 0xf4, 0x21, 0x00


	//----- nvinfo : EIATTR_KPARAM_INFO
	.align		4
.L_42:
        /*010c*/ 	.byte	0x04, 0x17
        /*010e*/ 	.short	(.L_44 - .L_43)
.L_43:
        /*0110*/ 	.word	0x00000000
        /*0114*/ 	.short	0x0000
        /*0116*/ 	.short	0x0000
        /*0118*/ 	.byte	0x00, 0xf4, 0x21, 0x00


	//----- nvinfo : EIATTR_MAXREG_COUNT
	.align		4
.L_44:
        /*011c*/ 	.byte	0x03, 0x1b
        /*011e*/ 	.short	0x00ff


	//----- nvinfo : EIATTR_COOP_GROUP_MASK_REGIDS
	.align		4
        /*0120*/ 	.byte	0x04, 0x29
        /*0122*/ 	.short	(.L_46 - .L_45)


	//   ....[0]....
.L_45:
        /*0124*/ 	.word	0xffffffff


	//   ....[1]....
        /*0128*/ 	.word	0xffffffff


	//   ....[2]....
        /*012c*/ 	.word	0xffffffff


	//   ....[3]....
        /*0130*/ 	.word	0xffffffff


	//   ....[4]....
        /*0134*/ 	.word	0xffffffff


	//   ....[5]....
        /*0138*/ 	.word	0xffffffff


	//   ....[6]....
        /*013c*/ 	.word	0xffffffff


	//   ....[7]....
        /*0140*/ 	.word	0xffffffff


	//   ....[8]....
        /*0144*/ 	.word	0xffffffff


	//   ....[9]....
        /*0148*/ 	.word	0xffffffff


	//   ....[10]....
        /*014c*/ 	.word	0xffffffff


	//   ....[11]....
        /*0150*/ 	.word	0xffffffff


	//   ....[12]....
        /*0154*/ 	.word	0xffffffff


	//   ....[13]....
        /*0158*/ 	.word	0xffffffff


	//   ....[14]....
        /*015c*/ 	.word	0xffffffff


	//   ....[15]....
        /*0160*/ 	.word	0xffffffff


	//   ....[16]....
        /*0164*/ 	.word	0xffffffff


	//   ....[17]....
        /*0168*/ 	.word	0xffffffff


	//   ....[18]....
        /*016c*/ 	.word	0xffffffff


	//   ....[19]....
        /*0170*/ 	.word	0xffffffff


	//   ....[20]....
        /*0174*/ 	.word	0xffffffff


	//   ....[21]....
        /*0178*/ 	.word	0xffffffff


	//   ....[22]....
        /*017c*/ 	.word	0xffffffff


	//   ....[23]....
        /*0180*/ 	.word	0xffffffff


	//   ....[24]....
        /*0184*/ 	.word	0xffffffff


	//   ....[25]....
        /*0188*/ 	.word	0xffffffff


	//   ....[26]....
        /*018c*/ 	.word	0xffffffff


	//   ....[27]....
        /*0190*/ 	.word	0xffffffff


	//   ....[28]....
        /*0194*/ 	.word	0xffffffff


	//   ....[29]....
        /*0198*/ 	.word	0xffffffff


	//   ....[30]....
        /*019c*/ 	.word	0xffffffff


	//   ....[31]....
        /*01a0*/ 	.word	0xffffffff


	//   ....[32]....
        /*01a4*/ 	.word	0xffffffff


	//   ....[33]....
        /*01a8*/ 	.word	0xffffffff


	//   ....[34]....
        /*01ac*/ 	.word	0xffffffff


	//   ....[35]....
        /*01b0*/ 	.word	0xffffffff


	//   ....[36]....
        /*01b4*/ 	.word	0xffffffff


	//   ....[37]....
        /*01b8*/ 	.word	0xffffffff


	//   ....[38]....
        /*01bc*/ 	.word	0xffffffff


	//   ....[39]....
        /*01c0*/ 	.word	0xffffffff


	//   ....[40]....
        /*01c4*/ 	.word	0xffffffff


	//   ....[41]....
        /*01c8*/ 	.word	0xffffffff


	//   ....[42]....
        /*01cc*/ 	.word	0xffffffff


	//   ....[43]....
        /*01d0*/ 	.word	0xffffffff


	//   ....[44]....
        /*01d4*/ 	.word	0xffffffff


	//   ....[45]....
        /*01d8*/ 	.word	0xffffffff


	//   ....[46]....
        /*01dc*/ 	.word	0xffffffff


	//   ....[47]....
        /*01e0*/ 	.word	0xffffffff


	//   ....[48]....
        /*01e4*/ 	.word	0xffffffff


	//   ....[49]....
        /*01e8*/ 	.word	0xffffffff


	//   ....[50]....
        /*01ec*/ 	.word	0xffffffff


	//   ....[51]....
        /*01f0*/ 	.word	0xffffffff


	//   ....[52]....
        /*01f4*/ 	.word	0xffffffff


	//   ....[53]....
        /*01f8*/ 	.word	0xffffffff


	//   ....[54]....
        /*01fc*/ 	.word	0xffffffff


	//   ....[55]....
        /*0200*/ 	.word	0xffffffff


	//   ....[56]....
        /*0204*/ 	.word	0xffffffff


	//   ....[57]....
        /*0208*/ 	.word	0xffffffff


	//   ....[58]....
        /*020c*/ 	.word	0xffffffff


	//   ....[59]....
        /*0210*/ 	.word	0xffffffff


	//   ....[60]....
        /*0214*/ 	.word	0xffffffff


	//   ....[61]....
        /*0218*/ 	.word	0xffffffff


	//   ....[62]....
        /*021c*/ 	.word	0xffffffff


	//   ....[63]....
        /*0220*/ 	.word	0xffffffff


	//   ....[64]....
        /*0224*/ 	.word	0xffffffff


	//----- nvinfo : EIATTR_COOP_GROUP_INSTR_OFFSETS
	.align		4
.L_46:
        /*0228*/ 	.byte	0x04, 0x28
        /*022a*/ 	.short	(.L_48 - .L_47)


	//   ....[0]....
.L_47:
        /*022c*/ 	.word	0x000031d0


	//   ....[1]....
        /*0230*/ 	.word	0x00003400


	//   ....[2]....
        /*0234*/ 	.word	0x000034a0


	//   ....[3]....
        /*0238*/ 	.word	0x00003890


	//   ....[4]....
        /*023c*/ 	.word	0x000038f0


	//   ....[5]....
        /*0240*/ 	.word	0x00003950


	//   ....[6]....
        /*0244*/ 	.word	0x000039b0


	//   ....[7]....
        /*0248*/ 	.word	0x000039f0


	//   ....[8]....
        /*024c*/ 	.word	0x00003a30


	//   ....[9]....
        /*0250*/ 	.word	0x00003ac0


	//   ....[10]....
        /*0254*/ 	.word	0x00003b90


	//   ....[11]....
        /*0258*/ 	.word	0x00003be0


	//   ....[12]....
        /*025c*/ 	.word	0x00003c20


	//   ....[13]....
        /*0260*/ 	.word	0x00003c60


	//   ....[14]....
        /*0264*/ 	.word	0x00003ca0


	//   ....[15]....
        /*0268*/ 	.word	0x00003cf0


	//   ....[16]....
        /*026c*/ 	.word	0x00003dc0


	//   ....[17]....
        /*0270*/ 	.word	0x00003e80


	//   ....[18]....
        /*0274*/ 	.word	0x00003ec0


	//   ....[19]....
        /*0278*/ 	.word	0x00003f20


	//   ....[20]....
        /*027c*/ 	.word	0x00004060


	//   ....[21]....
        /*0280*/ 	.word	0x000040a0


	//   ....[22]....
        /*0284*/ 	.word	0x000040e0


	//   ....[23]....
        /*0288*/ 	.word	0x00004120


	//   ....[24]....
        /*028c*/ 	.word	0x00004160


	//   ....[25]....
        /*0290*/ 	.word	0x000041a0


	//   ....[26]....
        /*0294*/ 	.word	0x00004380


	//   ....[27]....
        /*0298*/ 	.word	0x000043c0


	//   ....[28]....
        /*029c*/ 	.word	0x00004400


	//   ....[29]....
        /*02a0*/ 	.word	0x00004440


	//   ....[30]....
        /*02a4*/ 	.word	0x00004880


	//   ....[31]....
        /*02a8*/ 	.word	0x00004890


	//   ....[32]....
        /*02ac*/ 	.word	0x000048d0


	//   ....[33]....
        /*02b0*/ 	.word	0x00004910


	//   ....[34]....
        /*02b4*/ 	.word	0x000049a0


	//   ....[35]....
        /*02b8*/ 	.word	0x00004a60


	//   ....[36]....
        /*02bc*/ 	.word	0x00004aa0


	//   ....[37]....
        /*02c0*/ 	.word	0x00004b70


	//   ....[38]....
        /*02c4*/ 	.word	0x00004bd0


	//   ....[39]....
        /*02c8*/ 	.word	0x00006460


	//   ....[40]....
        /*02cc*/ 	.word	0x000064c0


	//   ....[41]....
        /*02d0*/ 	.word	0x00006500


	//   ....[42]....
        /*02d4*/ 	.word	0x00006540


	//   ....[43]....
        /*02d8*/ 	.word	0x00006580


	//   ....[44]....
        /*02dc*/ 	.word	0x000065c0


	//   ....[45]....
        /*02e0*/ 	.word	0x00006600


	//   ....[46]....
        /*02e4*/ 	.word	0x00006640


	//   ....[47]....
        /*02e8*/ 	.word	0x00006690


	//   ....[48]....
        /*02ec*/ 	.word	0x000066e0


	//   ....[49]....
        /*02f0*/ 	.word	0x000069c0


	//   ....[50]....
        /*02f4*/ 	.word	0x00006a00


	//   ....[51]....
        /*02f8*/ 	.word	0x00006a80


	//   ....[52]....
        /*02fc*/ 	.word	0x00006ab0


	//   ....[53]....
        /*0300*/ 	.word	0x00006b10


	//   ....[54]....
        /*0304*/ 	.word	0x00006b40


	//   ....[55]....
        /*0308*/ 	.word	0x00006b60


	//   ....[56]....
        /*030c*/ 	.word	0x00006bc0


	//   ....[57]....
        /*0310*/ 	.word	0x00006bf0


	//   ....[58]....
        /*0314*/ 	.word	0x00006c30


	//   ....[59]....
        /*0318*/ 	.word	0x00006c80


	//   ....[60]....
        /*031c*/ 	.word	0x00006ce0


	//   ....[61]....
        /*0320*/ 	.word	0x00006d10


	//   ....[62]....
        /*0324*/ 	.word	0x00006e40


	//   ....[63]....
        /*0328*/ 	.word	0x00006ea0


	//   ....[64]....
        /*032c*/ 	.word	0x00006ee0


	//----- nvinfo : EIATTR_EXIT_INSTR_OFFSETS
	.align		4
.L_48:
        /*0330*/ 	.byte	0x04, 0x1c
        /*0332*/ 	.short	(.L_50 - .L_49)


	//   ....[0]....
.L_49:
        /*0334*/ 	.word	0x000080e0


	//----- nvinfo : EIATTR_REQNTID
	.align		4
.L_50:
        /*0338*/ 	.byte	0x04, 0x10
        /*033a*/ 	.short	(.L_52 - .L_51)
.L_51:
        /*033c*/ 	.word	0x00000100
        /*0340*/ 	.word	0x00000001
        /*0344*/ 	.word	0x00000001
.L_52:


//--------------------- .nv.callgraph             --------------------------
	.section	.nv.callgraph,"",@"SHT_CUDA_CALLGRAPH"
	.align	4
	.sectionentsize	8
	.align		4
        /*0000*/ 	.word	0x00000000
	.align		4
        /*0004*/ 	.word	0xffffffff
	.align		4
        /*0008*/ 	.word	0x00000000
	.align		4
        /*000c*/ 	.word	0xfffffffe
	.align		4
        /*0010*/ 	.word	0x00000000
	.align		4
        /*0014*/ 	.word	0xfffffffd
	.align		4
        /*0018*/ 	.word	0x00000000
	.align		4
        /*001c*/ 	.word	0xfffffffc


//--------------------- .nv.rel.action            --------------------------
	.section	.nv.rel.action,"",@"SHT_CUDA_RELOCINFO"
	.align	8
	.sectionentsize	8
        /*0000*/ 	.byte	0x73, 0x00, 0x00, 0x00, 0x00, 0x00, 0x00, 0x00, 0x00, 0x00, 0x00, 0x11, 0x25, 0x00, 0x05, 0x36


//--------------------- .nv.constant4             --------------------------
	.section	.nv.constant4,"a",@progbits
	.align	8
	.align		8
.nv.constant4:
        /*0000*/ 	.dword	_$_str


//--------------------- .nv.constant0.triton_red_fused__to_copy_add_amax_amin_clamp_mul_native_layer_norm_reciprocal_12 --------------------------
	.section	.nv.constant0.triton_red_fused__to_copy_add_amax_amin_clamp_mul_native_layer_norm_reciprocal_12,"a",@progbits
	.sectionflags	@""
	.align	4
.nv.constant0.triton_red_fused__to_copy_add_amax_amin_clamp_mul_native_layer_norm_reciprocal_12:
	.zero		472


//--------------------- .text.triton_red_fused__to_copy_add_amax_amin_clamp_mul_native_layer_norm_reciprocal_12 --------------------------
	.section	.text.triton_red_fused__to_copy_add_amax_amin_clamp_mul_native_layer_norm_reciprocal_12,"ax",@progbits
	.sectionflags	@"SHF_BARRIERS=1"
	.sectioninfo	@"SHI_REGISTERS=158"
	.align	128
        .global         triton_red_fused__to_copy_add_amax_amin_clamp_mul_native_layer_norm_reciprocal_12
        .type           triton_red_fused__to_copy_add_amax_amin_clamp_mul_native_layer_norm_reciprocal_12,@function
        .size           triton_red_fused__to_copy_add_amax_amin_clamp_mul_native_layer_norm_reciprocal_12,(.L_x_7 - triton_red_fused__to_copy_add_amax_amin_clamp_mul_native_layer_norm_reciprocal_12)
        .other          triton_red_fused__to_copy_add_amax_amin_clamp_mul_native_layer_norm_reciprocal_12,@"STO_CUDA_ENTRY STV_DEFAULT"
triton_red_fused__to_copy_add_amax_amin_clamp_mul_native_layer_norm_reciprocal_12:
.text.triton_red_fused__to_copy_add_amax_amin_clamp_mul_native_layer_norm_reciprocal_12:
[----:B------:R-:W-:Y:S02]  /*0000*/  IMAD.MOV.U32 R1, RZ, RZ, c[0x0][0x28] ;  /* 0x00000a00ff017624 */ /* 0x000fe400078e00ff */
[----:B------:R-:W0:Y:S01]  /*0010*/  S2R R44, SR_TID.X ;  /* 0x00000000002c7919 */ /* 0x000e220000002100 */
[----:B------:R-:W-:Y:S01]  /*0020*/  IMAD.MOV.U32 R5, RZ, RZ, 0x2 ;  /* 0x00000002ff057424 */ /* 0x000fe200078e00ff */
[----:B------:R-:W-:Y:S01]  /*0030*/  PRMT R0, RZ, 0x7610, R0 ;  /* 0x00007610ff007816 */ /* 0x000fe20000000000 */
[----:B------:R-:W-:Y:S01]  /*0040*/  ULDC.64 UR6, c[0x0][0x118] ;  /* 0x0000460000067ab9 */ /* 0x000fe20000000a00 */
[----:B------:R-:W1:Y:S01]  /*0050*/  S2R R43, SR_CTAID.X ;  /* 0x00000000002b7919 */ /* 0x000e620000002500 */
[----:B------:R-:W-:Y:S01]  /*0060*/  PRMT R6, RZ, 0x7610, R6 ;  /* 0x00007610ff067816 */ /* 0x000fe20000000006 */
[----:B------:R-:W-:Y:S01]  /*0070*/  ULDC.64 UR4, c[0x0][0x168] ;  /* 0x00005a0000047ab9 */ /* 0x000fe20000000a00 */
[----:B0-----:R-:W-:Y:S01]  /*0080*/  SHF.R.U32.HI R42, RZ, 0x7, R44 ;  /* 0x00000007ff2a7819 */ /* 0x001fe2000001162c */
[----:B-1----:R-:W-:-:S03]  /*0090*/  IMAD.SHL.U32 R45, R43, 0x2, RZ ;  /* 0x000000022b2d7824 */ /* 0x002fc600078e00ff */
[----:B------:R-:W-:-:S04]  /*00a0*/  SGXT.U32 R42, R42, 0x1 ;  /* 0x000000012a2a781a */ /* 0x000fc80000000000 */
[----:B------:R-:W-:-:S04]  /*00b0*/  LOP3.LUT R42, R42, R45, RZ, 0xfc, !PT ;  /* 0x0000002d2a2a7212 */ /* 0x000fc800078efcff */
[C---:B------:R-:W-:Y:S01]  /*00c0*/  ISETP.GE.AND P2, PT, R42.reuse, 0x200, PT ;  /* 0x000002002a00780c */ /* 0x040fe20003f46270 */
[----:B------:R-:W-:-:S04]  /*00d0*/  IMAD.WIDE R2, R42, R5, c[0x0][0x180] ;  /* 0x000060002a027625 */ /* 0x000fc800078e0205 */
[----:B------:R-:W-:-:S08]  /*00e0*/  IMAD.WIDE R4, R42, R5, c[0x0][0x188] ;  /* 0x000062002a047625 */ /* 0x000fd000078e0205 */
[----:B------:R0:W2:Y:S04]  /*00f0*/  @!P2 LDG.E.EL.U16 R0, [R2.64] ;  /* 0x000000060200a981 */ /* 0x0000a8000c2e1500 */
[----:B------:R1:W3:Y:S01]  /*0100*/  @!P2 LDG.E.EL.U16 R6, [R4.64] ;  /* 0x000000060406a981 */ /* 0x0002e2000c2e1500 */
[C---:B------:R-:W-:Y:S01]  /*0110*/  IMAD.SHL.U32 R41, R44.reuse, 0x10, RZ ;  /* 0x000000102c297824 */ /* 0x040fe200078e00ff */
[----:B------:R-:W-:Y:S01]  /*0120*/  UIADD3 UR4, UP0, UR4, 0x6000, URZ ;  /* 0x0000600004047890 */ /* 0x000fe2000ff1e03f */
[----:B------:R-:W-:Y:S01]  /*0130*/  IMAD.SHL.U32 R40, R44, 0x8, RZ ;  /* 0x000000082c287824 */ /* 0x000fe200078e00ff */
[----:B------:R-:W-:Y:S01]  /*0140*/  CS2R R90, SRZ ;  /* 0x00000000005a7805 */ /* 0x000fe2000001ff00 */
[----:B------:R-:W-:Y:S01]  /*0150*/  IMAD.MOV.U32 R33, RZ, RZ, RZ ;  /* 0x000000ffff217224 */ /* 0x000fe200078e00ff */
[----:B0-----:R-:W-:Y:S01]  /*0160*/  SHF.R.U32.HI R2, RZ, 0x3, R44 ;  /* 0x00000003ff027819 */ /* 0x001fe2000001162c */
[----:B------:R-:W-:Y:S01]  /*0170*/  IMAD.MOV.U32 R92, RZ, RZ, RZ ;  /* 0x000000ffff5c7224 */ /* 0x000fe200078e00ff */
[----:B------:R-:W-:Y:S01]  /*0180*/  LOP3.LUT R40, R40, 0x7f8, RZ, 0xc0, !PT ;  /* 0x000007f828287812 */ /* 0x000fe200078ec0ff */
[----:B------:R-:W-:Y:S01]  /*0190*/  CS2R R88, SRZ ;  /* 0x0000000000587805 */ /* 0x000fe2000001ff00 */
[C---:B-1----:R-:W-:Y:S01]  /*01a0*/  LOP3.LUT R5, R41.reuse, 0x7f0, RZ, 0xc0, !PT ;  /* 0x000007f029057812 */ /* 0x042fe200078ec0ff */
[----:B------:R-:W-:Y:S01]  /*01b0*/  IMAD.MOV.U32 R4, RZ, RZ, 0x1800 ;  /* 0x00001800ff047424 */ /* 0x000fe200078e00ff */
[----:B------:R-:W-:Y:S01]  /*01c0*/  LOP3.LUT R2, R2, 0x10, RZ, 0xc0, !PT ;  /* 0x0000001002027812 */ /* 0x000fe200078ec0ff */
[----:B------:R-:W-:Y:S01]  /*01d0*/  CS2R R86, SRZ ;  /* 0x0000000000567805 */ /* 0x000fe2000001ff00 */
[----:B------:R-:W-:Y:S01]  /*01e0*/  LOP3.LUT R97, R41, 0xff0, RZ, 0xc0, !PT ;  /* 0x00000ff029617812 */ /* 0x000fe200078ec0ff */
[----:B------:R-:W-:Y:S01]  /*01f0*/  IMAD R5, R42, 0xc00, R5 ;  /* 0x00000c002a057824 */ /* 0x000fe200078e0205 */
[----:B------:R-:W-:Y:S01]  /*0200*/  CS2R R84, SRZ ;  /* 0x0000000000547805 */ /* 0x000fe2000001ff00 */
[----:B------:R-:W-:Y:S01]  /*0210*/  CS2R R82, SRZ ;  /* 0x0000000000527805 */ /* 0x000fe2000001ff00 */
[----:B------:R-:W-:Y:S01]  /*0220*/  CS2R R80, SRZ ;  /* 0x0000000000507805 */ /* 0x000fe2000001ff00 */
[----:B------:R-:W-:Y:S01]  /*0230*/  IMAD R96, R97, 0x2, R2 ;  /* 0x0000000261607824 */ /* 0x000fe200078e0202 */
[----:B------:R-:W-:Y:S01]  /*0240*/  CS2R R78, SRZ ;  /* 0x00000000004e7805 */ /* 0x000fe2000001ff00 */
        /* <DEDUP_REMOVED lines=17> */
[----:B------:R-:W-:Y:S01]  /*0360*/  IMAD R2, R43, R4, 0xc00 ;  /* 0x00000c002b027424 */ /* 0x000fe200078e0204 */
[----:B------:R-:W-:Y:S01]  /*0370*/  IADD3 R99, R5, 0x4, RZ ;  /* 0x0000000405637810 */ /* 0x000fe20007ffe0ff */
[----:B------:R-:W-:Y:S01]  /*0380*/  IMAD R97, R97, 0x2, R96 ;  /* 0x0000000261617824 */ /* 0x000fe200078e0260 */
[----:B------:R-:W-:Y:S01]  /*0390*/  IADD3 R100, R5, 0xc, RZ ;  /* 0x0000000c05647810 */ /* 0x000fe20007ffe0ff */
[----:B------:R-:W-:Y:S01]  /*03a0*/  UIADD3.X UR5, URZ, UR5, URZ, UP0, !UPT ;  /* 0x000000053f057290 */ /* 0x000fe200087fe43f */
[----:B--2---:R-:W-:-:S05]  /*03b0*/  IMAD.U32 R7, R0, 0x10000, RZ ;  /* 0x0001000000077824 */ /* 0x004fca00078e00ff */
[----:B------:R-:W-:Y:S01]  /*03c0*/  FSETP.GE.AND P0, PT, R7, RZ, PT ;  /* 0x000000ff0700720b */ /* 0x000fe20003f06000 */
[----:B---3--:R-:W-:-:S03]  /*03d0*/  IMAD.U32 R7, R6, 0x10000, RZ ;  /* 0x0001000006077824 */ /* 0x008fc600078e00ff */
[----:B------:R-:W-:Y:S02]  /*03e0*/  SEL R0, R0, RZ, !P0 ;  /* 0x000000ff00007207 */ /* 0x000fe40004000000 */
[----:B------:R-:W-:-:S03]  /*03f0*/  FSETP.GTU.AND P0, PT, R7, RZ, PT ;  /* 0x000000ff0700720b */ /* 0x000fc60003f0c000 */
[----:B------:R-:W-:Y:S01]  /*0400*/  IMAD.U32 R0, R0, 0x10000, RZ ;  /* 0x0001000000007824 */ /* 0x000fe200078e00ff */
[----:B------:R-:W-:Y:S02]  /*0410*/  SEL R6, R6, RZ, P0 ;  /* 0x000000ff06067207 */ /* 0x000fe40000000000 */
[----:B------:R-:W-:Y:S01]  /*0420*/  PLOP3.LUT P0, PT, PT, PT, PT, 0x80, 0x0 ;  /* 0x000000000000781c */ /* 0x000fe20003f0f070 */
[----:B------:R-:W-:Y:S02]  /*0430*/  FADD R0, RZ, -R0 ;  /* 0x80000000ff007221 */ /* 0x000fe40000000000 */
[----:B------:R-:W-:-:S03]  /*0440*/  IMAD.U32 R3, R6, 0x10000, RZ ;  /* 0x0001000006037824 */ /* 0x000fc600078e00ff */
[C---:B------:R-:W-:Y:S02]  /*0450*/  FSETP.NAN.AND P3, PT, R0.reuse, R0, PT ;  /* 0x000000000000720b */ /* 0x040fe40003f68000 */
[----:B------:R-:W-:-:S11]  /*0460*/  FSETP.GT.AND P1, PT, R0, R3, PT ;  /* 0x000000030000720b */ /* 0x000fd60003f24000 */
[----:B------:R-:W-:Y:S01]  /*0470*/  @!P3 FSEL R0, R0, R3, P1 ;  /* 0x000000030000b208 */ /* 0x000fe20000800000 */
[----:B------:R-:W-:-:S04]  /*0480*/  IMAD.SHL.U32 R3, R40, 0x2, RZ ;  /* 0x0000000228037824 */ /* 0x000fc800078e00ff */
[----:B------:R-:W-:Y:S01]  /*0490*/  FMUL R93, R0, 0.0078740157186985015869 ;  /* 0x3c010204005d7820 */ /* 0x000fe20000400000 */
[----:B------:R-:W-:Y:S01]  /*04a0*/  IMAD.IADD R98, R3, 0x1, R3 ;  /* 0x0000000103627824 */ /* 0x000fe200078e0203 */
[----:B------:R-:W-:-:S03]  /*04b0*/  IADD3 R0, R5, 0x8, RZ ;  /* 0x0000000805007810 */ /* 0x000fc60007ffe0ff */
[C---:B------:R-:W-:Y:S02]  /*04c0*/  FSETP.GT.AND P1, PT, R93.reuse, 9.9999997473787516356e-06, PT ;  /* 0x3727c5ac5d00780b */ /* 0x040fe40003f24000 */
[----:B------:R-:W-:-:S11]  /*04d0*/  FSETP.NAN.AND P3, PT, R93, R93, PT ;  /* 0x0000005d5d00720b */ /* 0x000fd60003f68000 */
[----:B------:R-:W-:Y:S02]  /*04e0*/  @!P1 FSEL R93, R93, 9.9999997473787516356e-06, P3 ;  /* 0x3727c5ac5d5d9808 */ /* 0x000fe40001800000 */
.L_x_2:
[----:B------:R-:W-:Y:S01]  /*04f0*/  LOP3.LUT R9, R33, 0x7f0, R41, 0xf8, !PT ;  /* 0x000007f021097812 */ /* 0x000fe200078ef829 */
[----:B------:R-:W-:Y:S01]  /*0500*/  IMAD.MOV.U32 R101, RZ, RZ, 0x2 ;  /* 0x00000002ff657424 */ /* 0x000fe200078e00ff */
[----:B------:R-:W-:Y:S01]  /*0510*/  CS2R R4, SRZ ;  /* 0x0000000000047805 */ /* 0x000fe2000001ff00 */
[----:B------:R-:W-:Y:S01]  /*0520*/  IMAD.IADD R108, R0, 0x1, R33 ;  /* 0x00000001006c7824 */ /* 0x000fe200078e0221 */
[----:B------:R-:W-:Y:S01]  /*0530*/  ISETP.LT.U32.AND P1, PT, R9, 0xc00, PT ;  /* 0x00000c000900780c */ /* 0x000fe20003f21070 */
[----:B------:R-:W-:Y:S01]  /*0540*/  IMAD R32, R42, 0xc00, R9 ;  /* 0x00000c002a207824 */ /* 0x000fe200078e0209 */
[----:B------:R-:W-:Y:S01]  /*0550*/  CS2R R6, SRZ ;  /* 0x0000000000067805 */ /* 0x000fe2000001ff00 */
[----:B------:R-:W-:Y:S01]  /*0560*/  CS2R R8, SRZ ;  /* 0x0000000000087805 */ /* 0x000fe2000001ff00 */
[----:B------:R-:W-:Y:S01]  /*0570*/  ISETP.LT.U32.AND.EX P1, PT, R92, RZ, !P2, P1 ;  /* 0x000000ff5c00720c */ /* 0x000fe20005721110 */
[----:B------:R-:W-:Y:S01]  /*0580*/  CS2R R10, SRZ ;  /* 0x00000000000a7805 */ /* 0x000fe2000001ff00 */
[----:B------:R-:W-:-:S04]  /*0590*/  IMAD.WIDE R12, R32, R101, c[0x0][0x160] ;  /* 0x00005800200c7625 */ /* 0x000fc800078e0265 */
[----:B------:R-:W-:-:S07]  /*05a0*/  IMAD.WIDE R14, R108, R101, c[0x0][0x160] ;  /* 0x000058006c0e7625 */ /* 0x000fce00078e0265 */
[----:B------:R0:W2:Y:S04]  /*05b0*/  @P1 LDG.E.EF.128 R4, [R12.64] ;  /* 0x000000060c041981 */ /* 0x0000a8000c0e1d00 */
[----:B------:R1:W3:Y:S01]  /*05c0*/  @P1 LDG.E.EF.128 R8, [R14.64] ;  /* 0x000000060e081981 */ /* 0x0002e2000c0e1d00 */
[----:B------:R-:W-:Y:S01]  /*05d0*/  IADD3 R16, P3, R40, R33, RZ ;  /* 0x0000002128107210 */ /* 0x000fe20007f7e0ff */
[----:B------:R-:W-:Y:S01]  /*05e0*/  CS2R R18, SRZ ;  /* 0x0000000000127805 */ /* 0x000fe2000001ff00 */
[----:B------:R-:W-:Y:S01]  /*05f0*/  LOP3.LUT R103, R33, R40, RZ, 0xfc, !PT ;  /* 0x0000002821677212 */ /* 0x000fe200078efcff */
[----:B------:R-:W-:Y:S02]  /*0600*/  BAR.SYNC.DEFER_BLOCKING 0x0 ;  /* 0x0000000000007b1d */ /* 0x000fe40000010000 */
[--C-:B------:R-:W-:Y:S01]  /*0610*/  IMAD.X R17, RZ, RZ, R92.reuse, P3 ;  /* 0x000000ffff117224 */ /* 0x100fe200018e065c */
[C---:B------:R-:W-:Y:S01]  /*0620*/  LEA R28, P3, R16.reuse, UR4, 0x2 ;  /* 0x00000004101c7c11 */ /* 0x040fe2000f8610ff */
[C---:B------:R-:W-:Y:S01]  /*0630*/  IMAD.SHL.U32 R106, R103.reuse, 0x2, RZ ;  /* 0x00000002676a7824 */ /* 0x040fe200078e00ff */
[C---:B------:R-:W-:Y:S01]  /*0640*/  SHF.L.U64.HI R102, R103.reuse, 0x1, R92 ;  /* 0x0000000167667819 */ /* 0x040fe2000001025c */
[----:B0-----:R-:W-:Y:S01]  /*0650*/  CS2R R12, SRZ ;  /* 0x00000000000c7805 */ /* 0x001fe2000001ff00 */
[----:B------:R-:W-:Y:S01]  /*0660*/  LEA.HI.X R29, R16, UR5, R17, 0x2, P3 ;  /* 0x00000005101d7c11 */ /* 0x000fe200098f1411 */
[----:B-1----:R-:W-:Y:S01]  /*0670*/  CS2R R14, SRZ ;  /* 0x00000000000e7805 */ /* 0x002fe2000001ff00 */
[----:B------:R-:W-:Y:S01]  /*0680*/  ISETP.GE.U32.AND P3, PT, R103, 0xc00, PT ;  /* 0x00000c006700780c */ /* 0x000fe20003f66070 */
[----:B------:R-:W-:Y:S01]  /*0690*/  CS2R R16, SRZ ;  /* 0x0000000000107805 */ /* 0x000fe2000001ff00 */
[----:B------:R-:W-:-:S02]  /*06a0*/  IADD3 R30, P4, R106, c[0x0][0x170], RZ ;  /* 0x00005c006a1e7a10 */ /* 0x000fc40007f9e0ff */
[----:B------:R-:W-:Y:S02]  /*06b0*/  ISETP.GE.U32.AND.EX P3, PT, R92, RZ, PT, P3 ;  /* 0x000000ff5c00720c */ /* 0x000fe40003f66130 */
[----:B------:R-:W-:Y:S01]  /*06c0*/  IADD3.X R31, R102, c[0x0][0x174], RZ, P4, !PT ;  /* 0x00005d00661f7a10 */ /* 0x000fe200027fe4ff */
[----:B------:R-:W-:Y:S01]  /*06d0*/  CS2R R20, SRZ ;  /* 0x0000000000147805 */ /* 0x000fe2000001ff00 */
[----:B------:R-:W-:Y:S01]  /*06e0*/  CS2R R22, SRZ ;  /* 0x0000000000167805 */ /* 0x000fe2000001ff00 */
[----:B------:R-:W-:Y:S01]  /*06f0*/  CS2R R24, SRZ ;  /* 0x0000000000187805 */ /* 0x000fe2000001ff00 */
[----:B------:R-:W-:Y:S01]  /*0700*/  CS2R R26, SRZ ;  /* 0x00000000001a7805 */ /* 0x000fe2000001ff00 */
[----:B------:R-:W-:Y:S01]  /*0710*/  CS2R R34, SRZ ;  /* 0x0000000000227805 */ /* 0x000fe2000001ff00 */
[----:B------:R-:W-:Y:S01]  /*0720*/  CS2R R36, SRZ ;  /* 0x0000000000247805 */ /* 0x000fe2000001ff00 */
[----:B------:R-:W-:Y:S01]  /*0730*/  CS2R R38, SRZ ;  /* 0x0000000000267805 */ /* 0x000fe2000001ff00 */
[----:B--2---:R0:W-:Y:S04]  /*0740*/  STS.128 [R96], R4 ;  /* 0x0000000460007388 */ /* 0x0041e80000000c00 */
[----:B---3--:R1:W-:Y:S04]  /*0750*/  STS.128 [R96+0x10], R8 ;  /* 0x0000100860007388 */ /* 0x0083e80000000c00 */
[----:B------:R-:W-:Y:S01]  /*0760*/  BAR.SYNC.DEFER_BLOCKING 0x0 ;  /* 0x0000000000007b1d */ /* 0x000fe20000010000 */
[----:B0-----:R-:W-:-:S04]  /*0770*/  LEA R4, P4, R103, c[0x0][0x168], 0x2 ;  /* 0x00005a0067047a11 */ /* 0x001fc800078810ff */
[----:B------:R-:W-:Y:S01]  /*0780*/  LEA.HI.X R5, R103, c[0x0][0x16c], R92, 0x2, P4 ;  /* 0x00005b0067057a11 */ /* 0x000fe200020f145c */
[----:B------:R0:W2:Y:S04]  /*0790*/  @!P3 LDG.E.EL.128 R16, [R30.64+0x3000] ;  /* 0x003000061e10b981 */ /* 0x0000a8000c2e1d00 */
[----:B------:R3:W4:Y:S01]  /*07a0*/  @!P3 LDG.E.EL.128 R12, [R28.64+0x10] ;  /* 0x000010061c0cb981 */ /* 0x000722000c2e1d00 */
[----:B-1----:R-:W-:Y:S02]  /*07b0*/  IMAD.MOV.U32 R10, RZ, RZ, 0x4 ;  /* 0x00000004ff0a7424 */ /* 0x002fe400078e00ff */
[----:B------:R-:W-:Y:S01]  /*07c0*/  IMAD.IADD R9, R99, 0x1, R33 ;  /* 0x0000000163097824 */ /* 0x000fe200078e0221 */
[----:B------:R1:W5:Y:S01]  /*07d0*/  @!P3 LDG.E.EL.128 R20, [R4.64+0x6000] ;  /* 0x006000060414b981 */ /* 0x000362000c2e1d00 */
[----:B------:R-:W-:Y:S01]  /*07e0*/  IMAD.WIDE R6, R32, R10, c[0x0][0x178] ;  /* 0x00005e0020067625 */ /* 0x000fe200078e020a */
[----:B0-----:R-:W-:-:S03]  /*07f0*/  CS2R R30, SRZ ;  /* 0x00000000001e7805 */ /* 0x001fc6000001ff00 */
[----:B------:R-:W-:Y:S01]  /*0800*/  IMAD.IADD R11, R100, 0x1, R33 ;  /* 0x00000001640b7824 */ /* 0x000fe200078e0221 */
[----:B---3--:R-:W-:Y:S01]  /*0810*/  CS2R R28, SRZ ;  /* 0x00000000001c7805 */ /* 0x008fe2000001ff00 */
[-C--:B------:R-:W-:Y:S01]  /*0820*/  IMAD.WIDE R8, R9, R10.reuse, c[0x0][0x178] ;  /* 0x00005e0009087625 */ /* 0x080fe200078e020a */
[----:B------:R-:W-:Y:S01]  /*0830*/  CS2R R32, SRZ ;  /* 0x0000000000207805 */ /* 0x000fe2000001ff00 */
[----:B------:R0:W3:Y:S02]  /*0840*/  @P1 LDG.E.EF.128 R24, [R6.64] ;  /* 0x0000000606181981 */ /* 0x0000e4000c0e1d00 */
[-C--:B------:R-:W-:Y:S02]  /*0850*/  IMAD.WIDE R108, R108, R10.reuse, c[0x0][0x178] ;  /* 0x00005e006c6c7625 */ /* 0x080fe400078e020a */
[----:B------:R1:W3:Y:S04]  /*0860*/  @P1 LDG.E.EF.128 R28, [R8.64] ;  /* 0x00000006081c1981 */ /* 0x0002e8000c0e1d00 */
[----:B------:R2:W3:Y:S01]  /*0870*/  @P1 LDG.E.EF.128 R32, [R108.64] ;  /* 0x000000066c201981 */ /* 0x0004e2000c0e1d00 */
[----:B0-----:R-:W-:-:S05]  /*0880*/  IMAD.WIDE R6, R11, R10, c[0x0][0x178] ;  /* 0x00005e000b067625 */ /* 0x001fca00078e020a */
[----:B------:R0:W3:Y:S01]  /*0890*/  @P1 LDG.E.EF.128 R36, [R6.64] ;  /* 0x0000000606241981 */ /* 0x0000e2000c0e1d00 */
[----:B------:R-:W-:Y:S01]  /*08a0*/  IADD3 R104, P1, R106, c[0x0][0x190], RZ ;  /* 0x000064006a687a10 */ /* 0x000fe20007f3e0ff */
[----:B-1----:R-:W-:-:S03]  /*08b0*/  CS2R R8, SRZ ;  /* 0x0000000000087805 */ /* 0x002fc6000001ff00 */
[----:B------:R-:W-:Y:S02]  /*08c0*/  IADD3.X R105, R102, c[0x0][0x194], RZ, P1, !PT ;  /* 0x0000650066697a10 */ /* 0x000fe40000ffe4ff */
[----:B------:R-:W-:Y:S01]  /*08d0*/  IADD3 R106, P1, R106, c[0x0][0x198], RZ ;  /* 0x000066006a6a7a10 */ /* 0x000fe20007f3e0ff */
[----:B------:R-:W-:Y:S01]  /*08e0*/  CS2R R10, SRZ ;  /* 0x00000000000a7805 */ /* 0x000fe2000001ff00 */
[----:B------:R-:W-:Y:S01]  /*08f0*/  CS2R R4, SRZ ;  /* 0x0000000000047805 */ /* 0x000fe2000001ff00 */
[----:B0-----:R-:W-:Y:S01]  /*0900*/  CS2R R6, SRZ ;  /* 0x0000000000067805 */ /* 0x001fe2000001ff00 */
[----:B------:R-:W-:-:S03]  /*0910*/  IADD3.X R107, R102, c[0x0][0x19c], RZ, P1, !PT ;  /* 0x00006700666b7a10 */ /* 0x000fc60000ffe4ff */
[----:B------:R0:W3:Y:S04]  /*0920*/  @!P3 LDG.E.EL.128 R8, [R104.64] ;  /* 0x000000066808b981 */ /* 0x0000e8000c2e1d00 */
[----:B------:R1:W3:Y:S01]  /*0930*/  @!P3 LDG.E.EL.128 R4, [R106.64] ;  /* 0x000000066a04b981 */ /* 0x0002e2000c2e1d00 */
[----:B------:R-:W-:Y:S02]  /*0940*/  ISETP.GE.AND P3, PT, R45, 0x200, PT ;  /* 0x000002002d00780c */ /* 0x000fe40003f66270 */
[----:B------:R-:W-:-:S04]  /*0950*/  ISETP.LT.U32.AND P1, PT, R103, 0xc00, PT ;  /* 0x00000c006700780c */ /* 0x000fc80003f21070 */
[----:B------:R-:W-:Y:S01]  /*0960*/  ISETP.LT.U32.AND.EX P1, PT, R92, RZ, !P3, P1 ;  /* 0x000000ff5c00720c */ /* 0x000fe20005f21110 */
[----:B------:R-:W-:Y:S02]  /*0970*/  IMAD.MOV.U32 R123, RZ, RZ, 0x3f800000 ;  /* 0x3f800000ff7b7424 */ /* 0x000fe400078e00ff */
[----:B------:R-:W-:Y:S02]  /*0980*/  IMAD.MOV.U32 R125, RZ, RZ, 0x3f800000 ;  /* 0x3f800000ff7d7424 */ /* 0x000fe400078e00ff */
[----:B------:R-:W-:Y:S02]  /*0990*/  IMAD.MOV.U32 R127, RZ, RZ, 0x3f800000 ;  /* 0x3f800000ff7f7424 */ /* 0x000fe400078e00ff */
[----:B------:R-:W-:Y:S02]  /*09a0*/  IMAD.MOV.U32 R129, RZ, RZ, 0x3f800000 ;  /* 0x3f800000ff817424 */ /* 0x000fe400078e00ff */
[----:B------:R-:W-:Y:S02]  /*09b0*/  IMAD.MOV.U32 R130, RZ, RZ, 0x3f800000 ;  /* 0x3f800000ff827424 */ /* 0x000fe400078e00ff */
[----:B------:R-:W-:Y:S01]  /*09c0*/  IMAD.MOV.U32 R131, RZ, RZ, 0x3f800000 ;  /* 0x3f800000ff837424 */ /* 0x000fe200078e00ff */
[C---:B--2---:R-:W-:Y:S01]  /*09d0*/  PRMT R102, R19.reuse, 0x7632, R102 ;  /* 0x0000763213667816 */ /* 0x044fe20000000066 */
[----:B------:R-:W-:-:S02]  /*09e0*/  IMAD.U32 R19, R19, 0x10000, RZ ;  /* 0x0001000013137824 */ /* 0x000fc400078e00ff */
[----:B------:R-:W-:Y:S02]  /*09f0*/  IMAD.U32 R109, R18, 0x10000, RZ ;  /* 0x00010000126d7824 */ /* 0x000fe400078e00ff */
[----:B------:R-:W-:Y:S01]  /*0a00*/  IMAD.U32 R108, R102, 0x10000, RZ ;  /* 0x00010000666c7824 */ /* 0x000fe200078e00ff */
[----:B----4-:R-:W-:Y:S01]  /*0a10*/  FADD R102, R19, R14 ;  /* 0x0000000e13667221 */ /* 0x010fe20000000000 */
[----:B0-----:R-:W-:Y:S01]  /*0a20*/  FADD R104, R109, R12 ;  /* 0x0000000c6d687221 */ /* 0x001fe20000000000 */
[----:B------:R-:W-:Y:S02]  /*0a30*/  PRMT R18, R18, 0x7632, R18 ;  /* 0x0000763212127816 */ /* 0x000fe40000000012 */
[----:B------:R-:W-:Y:S02]  /*0a40*/  PRMT R12, R17, 0x7632, R12 ;  /* 0x00007632110c7816 */ /* 0x000fe4000000000c */
[----:B------:R-:W-:Y:S01]  /*0a50*/  PRMT R14, R16, 0x7632, R14 ;  /* 0x00007632100e7816 */ /* 0x000fe2000000000e */
[----:B------:R-:W-:-:S02]  /*0a60*/  IMAD.U32 R18, R18, 0x10000, RZ ;  /* 0x0001000012127824 */ /* 0x000fc400078e00ff */
[----:B------:R-:W-:Y:S02]  /*0a70*/  IMAD.U32 R17, R17, 0x10000, RZ ;  /* 0x0001000011117824 */ /* 0x000fe400078e00ff */
[----:B------:R-:W-:Y:S02]  /*0a80*/  IMAD.U32 R12, R12, 0x10000, RZ ;  /* 0x000100000c0c7824 */ /* 0x000fe400078e00ff */
[----:B------:R-:W-:Y:S01]  /*0a90*/  IMAD.U32 R14, R14, 0x10000, RZ ;  /* 0x000100000e0e7824 */ /* 0x000fe200078e00ff */
[----:B------:R-:W-:Y:S01]  /*0aa0*/  FADD R119, R108, R15 ;  /* 0x0000000f6c777221 */ /* 0x000fe20000000000 */
[----:B------:R-:W-:Y:S01]  /*0ab0*/  IMAD.U32 R117, R16, 0x10000, RZ ;  /* 0x0001000010757824 */ /* 0x000fe200078e00ff */
[----:B------:R-:W-:Y:S01]  /*0ac0*/  FADD R120, R18, R13 ;  /* 0x0000000d12787221 */ /* 0x000fe20000000000 */
[----:B-----5:R-:W-:Y:S01]  /*0ad0*/  FADD R116, R17, R22 ;  /* 0x0000001611747221 */ /* 0x020fe20000000000 */
[----:B------:R-:W-:Y:S01]  /*0ae0*/  FADD R118, R12, R23 ;  /* 0x000000170c767221 */ /* 0x000fe20000000000 */
[----:B------:R-:W-:Y:S01]  /*0af0*/  FADD R114, R14, R21 ;  /* 0x000000150e727221 */ /* 0x000fe20000000000 */
[----:B------:R-:W-:Y:S04]  /*0b00*/  LDS.128 R16, [R3+0x1010] ;  /* 0x0010100003107984 */ /* 0x000fe80000000c00 */
[----:B------:R-:W0:Y:S01]  /*0b10*/  LDS.128 R12, [R3] ;  /* 0x00000000030c7984 */ /* 0x000e220000000c00 */
[----:B------:R-:W-:Y:S01]  /*0b20*/  FADD R117, R117, R20 ;  /* 0x0000001475757221 */ /* 0x000fe20000000000 */
[----:B---3--:R-:W-:-:S02]  /*0b30*/  I2FP.F32.S32 R20, R24 ;  /* 0x0000001800147245 */ /* 0x008fc40000201400 */
[----:B------:R-:W-:Y:S02]  /*0b40*/  I2FP.F32.S32 R22, R25 ;  /* 0x0000001900167245 */ /* 0x000fe40000201400 */
[----:B------:R-:W-:Y:S02]  /*0b50*/  I2FP.F32.S32 R26, R26 ;  /* 0x0000001a001a7245 */ /* 0x000fe40000201400 */
[----:B------:R-:W-:Y:S02]  /*0b60*/  I2FP.F32.S32 R24, R27 ;  /* 0x0000001b00187245 */ /* 0x000fe40000201400 */
[----:B------:R-:W-:Y:S02]  /*0b70*/  I2FP.F32.S32 R28, R28 ;  /* 0x0000001c001c7245 */ /* 0x000fe40000201400 */
[----:B------:R-:W-:Y:S02]  /*0b80*/  I2FP.F32.S32 R30, R30 ;  /* 0x0000001e001e7245 */ /* 0x000fe40000201400 */
[----:B------:R-:W-:-:S02]  /*0b90*/  I2FP.F32.S32 R32, R32 ;  /* 0x0000002000207245 */ /* 0x000fc40000201400 */
[----:B------:R-:W-:Y:S01]  /*0ba0*/  I2FP.F32.S32 R34, R34 ;  /* 0x0000002200227245 */ /* 0x000fe20000201400 */
[----:B------:R-:W-:Y:S01]  /*0bb0*/  FMUL R21, R93, R22 ;  /* 0x000000165d157220 */ /* 0x000fe20000400000 */
[----:B-1----:R-:W-:Y:S02]  /*0bc0*/  I2FP.F32.S32 R106, R29 ;  /* 0x0000001d006a7245 */ /* 0x002fe40000201400 */
[----:B------:R-:W-:Y:S02]  /*0bd0*/  I2FP.F32.S32 R108, R31 ;  /* 0x0000001f006c7245 */ /* 0x000fe40000201400 */
[----:B------:R-:W-:Y:S02]  /*0be0*/  I2FP.F32.S32 R110, R33 ;  /* 0x00000021006e7245 */ /* 0x000fe40000201400 */
[----:B------:R-:W-:Y:S02]  /*0bf0*/  I2FP.F32.S32 R112, R35 ;  /* 0x0000002300707245 */ /* 0x000fe40000201400 */
[----:B------:R-:W-:-:S02]  /*0c00*/  I2FP.F32.S32 R36, R36 ;  /* 0x0000002400247245 */ /* 0x000fc40000201400 */
[----:B------:R-:W-:Y:S02]  /*0c10*/  I2FP.F32.S32 R122, R37 ;  /* 0x00000025007a7245 */ /* 0x000fe40000201400 */
[----:B------:R-:W-:Y:S02]  /*0c20*/  I2FP.F32.S32 R38, R38 ;  /* 0x0000002600267245 */ /* 0x000fe40000201400 */
[----:B------:R-:W-:Y:S01]  /*0c30*/  I2FP.F32.S32 R124, R39 ;  /* 0x00000027007c7245 */ /* 0x000fe20000201400 */
[C---:B------:R-:W-:Y:S01]  /*0c40*/  FMUL R22, R93.reuse, R26 ;  /* 0x0000001a5d167220 */ /* 0x040fe20000400000 */
[C---:B------:R-:W-:Y:S01]  /*0c50*/  FMUL R23, R93.reuse, R24 ;  /* 0x000000185d177220 */ /* 0x040fe20000400000 */
[C---:B------:R-:W-:Y:S01]  /*0c60*/  FMUL R24, R93.reuse, R28 ;  /* 0x0000001c5d187220 */ /* 0x040fe20000400000 */
[C---:B------:R-:W-:Y:S01]  /*0c70*/  FMUL R26, R93.reuse, R30 ;  /* 0x0000001e5d1a7220 */ /* 0x040fe20000400000 */
[C---:B------:R-:W-:Y:S01]  /*0c80*/  FMUL R28, R93.reuse, R32 ;  /* 0x000000205d1c7220 */ /* 0x040fe20000400000 */
[C---:B------:R-:W-:Y:S01]  /*0c90*/  FMUL R30, R93.reuse, R34 ;  /* 0x000000225d1e7220 */ /* 0x040fe20000400000 */
[C---:B------:R-:W-:Y:S01]  /*0ca0*/  FMUL R20, R93.reuse, R20 ;  /* 0x000000145d147220 */ /* 0x040fe20000400000 */
[----:B------:R-:W-:Y:S01]  /*0cb0*/  BAR.SYNC.DEFER_BLOCKING 0x0 ;  /* 0x0000000000007b1d */ /* 0x000fe20000010000 */
[C---:B------:R-:W-:Y:S01]  /*0cc0*/  FMUL R25, R93.reuse, R106 ;  /* 0x0000006a5d197220 */ /* 0x040fe20000400000 */
[C---:B------:R-:W-:Y:S01]  /*0cd0*/  FMUL R27, R93.reuse, R108 ;  /* 0x0000006c5d1b7220 */ /* 0x040fe20000400000 */
[C---:B------:R-:W-:Y:S01]  /*0ce0*/  FMUL R29, R93.reuse, R110 ;  /* 0x0000006e5d1d7220 */ /* 0x040fe20000400000 */
[C---:B------:R-:W-:Y:S01]  /*0cf0*/  FMUL R31, R93.reuse, R112 ;  /* 0x000000705d1f7220 */ /* 0x040fe20000400000 */
[C---:B------:R-:W-:Y:S01]  /*0d00*/  FMUL R32, R93.reuse, R36 ;  /* 0x000000245d207220 */ /* 0x040fe20000400000 */
[C---:B------:R-:W-:Y:S01]  /*0d10*/  FMUL R33, R93.reuse, R122 ;  /* 0x0000007a5d217220 */ /* 0x040fe20000400000 */
[C---:B------:R-:W-:Y:S01]  /*0d20*/  FMUL R34, R93.reuse, R38 ;  /* 0x000000265d227220 */ /* 0x040fe20000400000 */
[----:B------:R-:W-:Y:S01]  /*0d30*/  FMUL R35, R93, R124 ;  /* 0x0000007c5d237220 */ /* 0x000fe20000400000 */
[----:B------:R-:W-:Y:S04]  /*0d40*/  STS.128 [R97], R20 ;  /* 0x0000001461007388 */ /* 0x000fe80000000c00 */
[----:B------:R-:W-:Y:S04]  /*0d50*/  STS.128 [R97+0x10], R24 ;  /* 0x0000101861007388 */ /* 0x000fe80000000c00 */
[----:B------:R-:W-:Y:S04]  /*0d60*/  STS.128 [R97+0x20], R28 ;  /* 0x0000201c61007388 */ /* 0x000fe80000000c00 */
[----:B------:R1:W-:Y:S04]  /*0d70*/  STS.128 [R97+0x30], R32 ;  /* 0x0000302061007388 */ /* 0x0003e80000000c00 */
[----:B------:R-:W-:Y:S01]  /*0d80*/  BAR.SYNC.DEFER_BLOCKING 0x0 ;  /* 0x0000000000007b1d */ /* 0x000fe20000010000 */
[C---:B------:R-:W-:Y:S01]  /*0d90*/  PRMT R108, R8.reuse, 0x7632, R108 ;  /* 0x00007632086c7816 */ /* 0x040fe2000000006c */
[----:B------:R-:W-:Y:S01]  /*0da0*/  IMAD.U32 R128, R8, 0x10000, RZ ;  /* 0x0001000008807824 */ /* 0x000fe200078e00ff */
        /* <DEDUP_REMOVED lines=10> */
[C---:B-1----:R-:W-:Y:S01]  /*0e50*/  PRMT R34, R6.reuse, 0x7632, R34 ;  /* 0x0000763206227816 */ /* 0x042fe20000000022 */
[----:B------:R-:W-:Y:S01]  /*0e60*/  IMAD.U32 R111, R6, 0x10000, RZ ;  /* 0x00010000066f7824 */ /* 0x000fe200078e00ff */
[C---:B------:R-:W-:Y:S01]  /*0e70*/  PRMT R32, R7.reuse, 0x7632, R32 ;  /* 0x0000763207207816 */ /* 0x040fe20000000020 */
[----:B------:R-:W-:Y:S01]  /*0e80*/  IMAD.U32 R109, R7, 0x10000, RZ ;  /* 0x00010000076d7824 */ /* 0x000fe200078e00ff */
[----:B------:R-:W1:Y:S01]  /*0e90*/  LDS.128 R36, [R98] ;  /* 0x0000000062247984 */ /* 0x000e620000000c00 */
[----:B0-----:R-:W-:-:S03]  /*0ea0*/  PRMT R21, R14, 0x7632, R21 ;  /* 0x000076320e157816 */ /* 0x001fc60000000015 */
[----:B------:R-:W0:Y:S01]  /*0eb0*/  LDS.128 R8, [R98+0x2010] ;  /* 0x0020100062087984 */ /* 0x000e220000000c00 */
[----:B------:R-:W-:-:S03]  /*0ec0*/  IMAD.U32 R29, R14, 0x10000, RZ ;  /* 0x000100000e1d7824 */ /* 0x000fc600078e00ff */
[----:B------:R-:W2:Y:S01]  /*0ed0*/  LDS.128 R4, [R98+0x10] ;  /* 0x0000100062047984 */ /* 0x000ea20000000c00 */
[C---:B------:R-:W-:Y:S01]  /*0ee0*/  PRMT R14, R13.reuse, 0x7632, R14 ;  /* 0x000076320d0e7816 */ /* 0x040fe2000000000e */
[----:B------:R-:W-:Y:S01]  /*0ef0*/  IMAD.U32 R25, R13, 0x10000, RZ ;  /* 0x000100000d197824 */ /* 0x000fe200078e00ff */
[C---:B------:R-:W-:Y:S01]  /*0f00*/  PRMT R13, R12.reuse, 0x7632, R13 ;  /* 0x000076320c0d7816 */ /* 0x040fe2000000000d */
[C---:B------:R-:W-:Y:S01]  /*0f10*/  IMAD.U32 R35, R19.reuse, 0x10000, RZ ;  /* 0x0001000013237824 */ /* 0x040fe200078e00ff */
[----:B------:R-:W-:Y:S01]  /*0f20*/  PRMT R26, R19, 0x7632, R26 ;  /* 0x00007632131a7816 */ /* 0x000fe2000000001a */
[C---:B------:R-:W-:Y:S01]  /*0f30*/  IMAD.U32 R30, R17.reuse, 0x10000, RZ ;  /* 0x00010000111e7824 */ /* 0x040fe200078e00ff */
[----:B------:R-:W-:Y:S01]  /*0f40*/  PRMT R22, R17, 0x7632, R22 ;  /* 0x0000763211167816 */ /* 0x000fe20000000016 */
[C---:B------:R-:W-:Y:S01]  /*0f50*/  IMAD.U32 R31, R15.reuse, 0x10000, RZ ;  /* 0x000100000f1f7824 */ /* 0x040fe200078e00ff */
[----:B------:R-:W-:Y:S01]  /*0f60*/  PRMT R20, R15, 0x7632, R20 ;  /* 0x000076320f147816 */ /* 0x000fe20000000014 */
[----:B------:R-:W-:-:S02]  /*0f70*/  IMAD.U32 R24, R12, 0x10000, RZ ;  /* 0x000100000c187824 */ /* 0x000fc400078e00ff */
[----:B------:R-:W-:Y:S02]  /*0f80*/  IMAD.U32 R17, R14, 0x10000, RZ ;  /* 0x000100000e117824 */ /* 0x000fe400078e00ff */
[----:B------:R-:W-:Y:S02]  /*0f90*/  IMAD.U32 R19, R13, 0x10000, RZ ;  /* 0x000100000d137824 */ /* 0x000fe400078e00ff */
[----:B------:R-:W3:Y:S01]  /*0fa0*/  LDS.128 R12, [R98+0x2020] ;  /* 0x00202000620c7984 */ /* 0x000ee20000000c00 */
[----:B------:R-:W-:Y:S02]  /*0fb0*/  IMAD.U32 R107, R107, 0x10000, RZ ;  /* 0x000100006b6b7824 */ /* 0x000fe400078e00ff */
[----:B------:R-:W-:Y:S02]  /*0fc0*/  IMAD.U32 R110, R110, 0x10000, RZ ;  /* 0x000100006e6e7824 */ /* 0x000fe400078e00ff */
[----:B------:R-:W-:Y:S02]  /*0fd0*/  IMAD.U32 R121, R108, 0x10000, RZ ;  /* 0x000100006c797824 */ /* 0x000fe400078e00ff */
[----:B------:R-:W-:Y:S01]  /*0fe0*/  IMAD.U32 R112, R112, 0x10000, RZ ;  /* 0x0001000070707824 */ /* 0x000fe200078e00ff */
[C---:B------:R-:W-:Y:S01]  /*0ff0*/  PRMT R27, R18.reuse, 0x7632, R27 ;  /* 0x00007632121b7816 */ /* 0x040fe2000000001b */
[----:B------:R-:W-:-:S02]  /*1000*/  IMAD.U32 R33, R18, 0x10000, RZ ;  /* 0x0001000012217824 */ /* 0x000fc400078e00ff */
[----:B------:R-:W-:Y:S01]  /*1010*/  IMAD.U32 R105, R105, 0x10000, RZ ;  /* 0x0001000069697824 */ /* 0x000fe200078e00ff */
[----:B-1----:R-:W-:Y:S01]  /*1020*/  FFMA R39, R107, R39, R110 ;  /* 0x000000276b277223 */ /* 0x002fe2000000006e */
[----:B------:R-:W-:Y:S01]  /*1030*/  FFMA R37, R121, R37, R112 ;  /* 0x0000002579257223 */ /* 0x000fe20000000070 */
[----:B------:R-:W-:Y:S01]  /*1040*/  FFMA R18, R128, R36, R115 ;  /* 0x0000002480127223 */ /* 0x000fe20000000073 */
[----:B------:R-:W-:Y:S01]  /*1050*/  IMAD.U32 R32, R32, 0x10000, RZ ;  /* 0x0001000020207824 */ /* 0x000fe200078e00ff */
[----:B------:R-:W-:Y:S01]  /*1060*/  FFMA R17, R118, R39, R17 ;  /* 0x0000002776117223 */ /* 0x000fe20000000011 */
[----:B------:R-:W-:Y:S02]  /*1070*/  IMAD.U32 R39, R106, 0x10000, RZ ;  /* 0x000100006a277824 */ /* 0x000fe400078e00ff */
[----:B------:R-:W-:Y:S01]  /*1080*/  IMAD.U32 R34, R34, 0x10000, RZ ;  /* 0x0001000022227824 */ /* 0x000fe200078e00ff */
[----:B------:R-:W-:Y:S01]  /*1090*/  FFMA R19, R114, R37, R19 ;  /* 0x0000002572137223 */ /* 0x000fe20000000013 */
[----:B------:R-:W-:Y:S01]  /*10a0*/  FFMA R18, R117, R18, R24 ;  /* 0x0000001275127223 */ /* 0x000fe20000000018 */
[C---:B------:R-:W-:Y:S01]  /*10b0*/  PRMT R23, R16.reuse, 0x7632, R23 ;  /* 0x0000763210177816 */ /* 0x040fe20000000017 */
[----:B------:R-:W-:Y:S01]  /*10c0*/  IMAD.U32 R28, R16, 0x10000, RZ ;  /* 0x00010000101c7824 */ /* 0x000fe200078e00ff */
[----:B0-----:R-:W-:Y:S01]  /*10d0*/  FFMA R24, R128, R8, R115 ;  /* 0x0000000880187223 */ /* 0x001fe20000000073 */
[----:B------:R-:W-:Y:S01]  /*10e0*/  FFMA R37, R107, R11, R110 ;  /* 0x0000000b6b257223 */ /* 0x000fe2000000006e */
[----:B------:R-:W-:Y:S01]  /*10f0*/  FFMA R16, R126, R38, R113 ;  /* 0x000000267e107223 */ /* 0x000fe20000000071 */
[----:B------:R-:W-:Y:S01]  /*1100*/  IMAD.U32 R11, R20, 0x10000, RZ ;  /* 0x00010000140b7824 */ /* 0x000fe200078e00ff */
[----:B--2---:R-:W-:Y:S01]  /*1110*/  FFMA R8, R105, R7, R32 ;  /* 0x0000000769087223 */ /* 0x004fe20000000020 */
[----:B------:R-:W-:Y:S01]  /*1120*/  FFMA R4, R124, R4, R111 ;  /* 0x000000047c047223 */ /* 0x000fe2000000006f */
[----:B------:R-:W-:Y:S01]  /*1130*/  FFMA R5, R39, R5, R34 ;  /* 0x0000000527057223 */ /* 0x000fe20000000022 */
[----:B------:R-:W-:Y:S01]  /*1140*/  FFMA R6, R122, R6, R109 ;  /* 0x000000067a067223 */ /* 0x000fe2000000006d */
[----:B------:R-:W-:Y:S01]  /*1150*/  IMAD.U32 R21, R21, 0x10000, RZ ;  /* 0x0001000015157824 */ /* 0x000fe200078e00ff */
[----:B------:R-:W-:Y:S01]  /*1160*/  FFMA R113, R126, R10, R113 ;  /* 0x0000000a7e717223 */ /* 0x000fe20000000071 */
[----:B------:R-:W-:Y:S01]  /*1170*/  FFMA R16, R116, R16, R25 ;  /* 0x0000001074107223 */ /* 0x000fe20000000019 */
[----:B------:R-:W-:Y:S01]  /*1180*/  FFMA R11, R119, R8, R11 ;  /* 0x00000008770b7223 */ /* 0x000fe2000000000b */
[----:B------:R-:W-:Y:S01]  /*1190*/  FFMA R10, R102, R6, R31 ;  /* 0x00000006660a7223 */ /* 0x000fe2000000001f */
[----:B------:R-:W-:Y:S01]  /*11a0*/  FFMA R21, R120, R5, R21 ;  /* 0x0000000578157223 */ /* 0x000fe20000000015 */
[----:B------:R-:W-:Y:S01]  /*11b0*/  FFMA R20, R104, R4, R29 ;  /* 0x0000000468147223 */ /* 0x000fe2000000001d */
[----:B------:R-:W-:Y:S01]  /*11c0*/  IMAD R8, R43, 0x1800, R103 ;  /* 0x000018002b087824 */ /* 0x000fe200078e0267 */
[----:B------:R-:W-:Y:S01]  /*11d0*/  FFMA R112, R121, R9, R112 ;  /* 0x0000000979707223 */ /* 0x000fe20000000070 */
[----:B------:R-:W-:Y:S01]  /*11e0*/  IMAD.U32 R22, R22, 0x10000, RZ ;  /* 0x0001000016167824 */ /* 0x000fe200078e00ff */
[----:B------:R-:W-:Y:S01]  /*11f0*/  F2FP.BF16.PACK_AB R4, R19, R18 ;  /* 0x000000121304723e */ /* 0x000fe200000010ff */
[----:B------:R-:W-:Y:S01]  /*1200*/  IMAD.WIDE R8, R8, R101, c[0x0][0x1a0] ;  /* 0x0000680008087625 */ /* 0x000fe200078e0265 */
[----:B------:R-:W-:Y:S01]  /*1210*/  F2FP.BF16.PACK_AB R5, R17, R16 ;  /* 0x000000101105723e */ /* 0x000fe200000010ff */
[----:B---3--:R-:W-:Y:S01]  /*1220*/  FFMA R14, R122, R14, R109 ;  /* 0x0000000e7a0e7223 */ /* 0x008fe2000000006d */
[----:B------:R-:W-:Y:S01]  /*1230*/  F2FP.BF16.PACK_AB R6, R21, R20 ;  /* 0x000000141506723e */ /* 0x000fe200000010ff */
[----:B------:R-:W-:Y:S01]  /*1240*/  IMAD.U32 R25, R23, 0x10000, RZ ;  /* 0x0001000017197824 */ /* 0x000fe200078e00ff */
[----:B------:R-:W-:Y:S01]  /*1250*/  F2FP.BF16.PACK_AB R7, R11, R10 ;  /* 0x0000000a0b07723e */ /* 0x000fe200000010ff */
[----:B------:R-:W-:Y:S01]  /*1260*/  IMAD.U32 R26, R26, 0x10000, RZ ;  /* 0x000100001a1a7824 */ /* 0x000fe200078e00ff */
        /* <DEDUP_REMOVED lines=8> */
[----:B------:R0:W-:Y:S01]  /*12f0*/  @P1 STG.E.128 [R8.64], R4 ;  /* 0x0000000408001986 */ /* 0x0001e2000c101d06 */
[----:B------:R-:W-:Y:S01]  /*1300*/  FFMA R152, R119, R15, R26 ;  /* 0x0000000f77987223 */ /* 0x000fe2000000001a */
[----:B------:R-:W-:Y:S01]  /*1310*/  FFMA R153, R102, R14, R35 ;  /* 0x0000000e66997223 */ /* 0x000fe20000000023 */
[----:B------:R-:W-:Y:S01]  /*1320*/  FFMA R154, R120, R13, R27 ;  /* 0x0000000d789a7223 */ /* 0x000fe2000000001b */
[----:B------:R-:W-:Y:S01]  /*1330*/  FFMA R155, R104, R12, R33 ;  /* 0x0000000c689b7223 */ /* 0x000fe20000000021 */
[----:B------:R-:W-:Y:S01]  /*1340*/  IMAD.MOV.U32 R116, RZ, RZ, 0x3f800000 ;  /* 0x3f800000ff747424 */ /* 0x000fe200078e00ff */
[----:B------:R-:W-:Y:S01]  /*1350*/  CS2R R38, SRZ ;  /* 0x0000000000267805 */ /* 0x000fe2000001ff00 */
[----:B------:R-:W-:Y:S01]  /*1360*/  IMAD.MOV.U32 R102, RZ, RZ, RZ ;  /* 0x000000ffff667224 */ /* 0x000fe200078e00ff */
[----:B------:R-:W-:Y:S01]  /*1370*/  CS2R R104, SRZ ;  /* 0x0000000000687805 */ /* 0x000fe2000001ff00 */
[----:B------:R-:W-:Y:S01]  /*1380*/  CS2R R106, SRZ ;  /* 0x00000000006a7805 */ /* 0x000fe2000001ff00 */
[----:B------:R-:W-:Y:S01]  /*1390*/  CS2R R108, SRZ ;  /* 0x00000000006c7805 */ /* 0x000fe2000001ff00 */
[----:B------:R-:W-:Y:S01]  /*13a0*/  CS2R R110, SRZ ;  /* 0x00000000006e7805 */ /* 0x000fe2000001ff00 */
[----:B------:R-:W-:Y:S01]  /*13b0*/  CS2R R112, SRZ ;  /* 0x0000000000707805 */ /* 0x000fe2000001ff00 */
[----:B------:R-:W-:Y:S01]  /*13c0*/  CS2R R114, SRZ ;  /* 0x0000000000727805 */ /* 0x000fe2000001ff00 */
[----:B------:R-:W-:-:S02]  /*13d0*/  IMAD.MOV.U32 R117, RZ, RZ, RZ ;  /* 0x000000ffff757224 */ /* 0x000fc400078e00ff */
[----:B0-----:R-:W-:Y:S01]  /*13e0*/  IMAD.IADD R8, R2, 0x1, R103 ;  /* 0x0000000102087824 */ /* 0x001fe200078e0267 */
[----:B------:R-:W-:Y:S01]  /*13f0*/  F2FP.BF16.PACK_AB R4, R25, R24 ;  /* 0x000000181904723e */ /* 0x000fe200000010ff */
[----:B------:R-:W-:Y:S01]  /*1400*/  IMAD.MOV.U32 R119, RZ, RZ, 0x3f800000 ;  /* 0x3f800000ff777424 */ /* 0x000fe200078e00ff */
[----:B------:R-:W-:Y:S01]  /*1410*/  F2FP.BF16.PACK_AB R5, R23, R22 ;  /* 0x000000161705723e */ /* 0x000fe200000010ff */
[----:B------:R-:W-:Y:S01]  /*1420*/  IMAD.MOV.U32 R118, RZ, RZ, 0x3f800000 ;  /* 0x3f800000ff767424 */ /* 0x000fe200078e00ff */
[----:B------:R-:W-:Y:S01]  /*1430*/  F2FP.BF16.PACK_AB R6, R154, R155 ;  /* 0x0000009b9a06723e */ /* 0x000fe200000010ff */
[----:B------:R-:W-:Y:S01]  /*1440*/  IMAD.MOV.U32 R121, RZ, RZ, 0x3f800000 ;  /* 0x3f800000ff797424 */ /* 0x000fe200078e00ff */
[----:B------:R-:W-:Y:S01]  /*1450*/  F2FP.BF16.PACK_AB R7, R152, R153 ;  /* 0x000000999807723e */ /* 0x000fe200000010ff */
[----:B------:R-:W-:Y:S02]  /*1460*/  IMAD.MOV.U32 R120, RZ, RZ, 0x3f800000 ;  /* 0x3f800000ff787424 */ /* 0x000fe400078e00ff */
[----:B------:R-:W-:-:S02]  /*1470*/  IMAD.MOV.U32 R122, RZ, RZ, 0x3f800000 ;  /* 0x3f800000ff7a7424 */ /* 0x000fc400078e00ff */
[----:B------:R-:W-:Y:S02]  /*1480*/  IMAD.MOV.U32 R124, RZ, RZ, 0x3f800000 ;  /* 0x3f800000ff7c7424 */ /* 0x000fe400078e00ff */
[----:B------:R-:W-:Y:S02]  /*1490*/  IMAD.MOV.U32 R126, RZ, RZ, 0x3f800000 ;  /* 0x3f800000ff7e7424 */ /* 0x000fe400078e00ff */
[----:B------:R-:W-:Y:S02]  /*14a0*/  IMAD.MOV.U32 R128, RZ, RZ, 0x3f800000 ;  /* 0x3f800000ff807424 */ /* 0x000fe400078e00ff */
[----:B------:R-:W-:Y:S02]  /*14b0*/  IMAD.MOV.U32 R103, RZ, RZ, 0x3f800000 ;  /* 0x3f800000ff677424 */ /* 0x000fe400078e00ff */
[----:B------:R-:W-:-:S04]  /*14c0*/  IMAD.WIDE R8, R8, R101, c[0x0][0x1a0] ;  /* 0x0000680008087625 */ /* 0x000fc800078e0265 */
[----:B------:R-:W-:Y:S02]  /*14d0*/  IMAD.MOV.U32 R12, RZ, RZ, R18 ;  /* 0x000000ffff0c7224 */ /* 0x000fe400078e0012 */
[----:B------:R-:W-:Y:S02]  /*14e0*/  IMAD.MOV.U32 R13, RZ, RZ, R19 ;  /* 0x000000ffff0d7224 */ /* 0x000fe400078e0013 */
[----:B------:R-:W-:Y:S02]  /*14f0*/  IMAD.MOV.U32 R14, RZ, RZ, R16 ;  /* 0x000000ffff0e7224 */ /* 0x000fe400078e0010 */
[----:B------:R-:W-:Y:S02]  /*1500*/  IMAD.MOV.U32 R15, RZ, RZ, R17 ;  /* 0x000000ffff0f7224 */ /* 0x000fe400078e0011 */
[----:B------:R-:W-:Y:S02]  /*1510*/  IMAD.MOV.U32 R30, RZ, RZ, R24 ;  /* 0x000000ffff1e7224 */ /* 0x000fe400078e0018 */
[----:B------:R-:W-:-:S02]  /*1520*/  IMAD.MOV.U32 R31, RZ, RZ, R25 ;  /* 0x000000ffff1f7224 */ /* 0x000fc400078e0019 */
        /* <DEDUP_REMOVED lines=9> */
[----:B------:R-:W-:Y:S01]  /*15c0*/  IMAD.MOV.U32 R36, RZ, RZ, R152 ;  /* 0x000000ffff247224 */ /* 0x000fe200078e0098 */
[----:B------:R-:W-:Y:S05]  /*15d0*/  @P0 BRA `(.L_x_0) ;  /* 0x00000e0000000947 */ /* 0x000fea0003800000 */
[----:B------:R-:W-:Y:S01]  /*15e0*/  FADD R116, R91, 1 ;  /* 0x3f8000005b747421 */ /* 0x000fe20000000000 */
[----:B------:R-:W-:Y:S01]  /*15f0*/  FADD R38, R18, -R59 ;  /* 0x8000003b12267221 */ /* 0x000fe20000000000 */
[----:B------:R-:W-:Y:S01]  /*1600*/  FADD R119, R90, 1 ;  /* 0x3f8000005a777421 */ /* 0x000fe20000000000 */
[----:B------:R-:W-:Y:S01]  /*1610*/  FADD R39, R19, -R58 ;  /* 0x8000003a13277221 */ /* 0x000fe20000000000 */
[C---:B------:R-:W-:Y:S01]  /*1620*/  FMUL R13, R116.reuse, 0.25 ;  /* 0x3e800000740d7820 */ /* 0x040fe20000400000 */
[----:B------:R-:W-:Y:S01]  /*1630*/  FSETP.GEU.AND P5, PT, |R116|, 1.175494350822287508e-38, PT ;  /* 0x008000007400780b */ /* 0x000fe20003fae200 */
[----:B------:R-:W-:Y:S01]  /*1640*/  FMUL R15, R38, 0.25 ;  /* 0x3e800000260f7820 */ /* 0x000fe20000400000 */
[----:B------:R-:W-:Y:S01]  /*1650*/  FSETP.GT.AND P6, PT, |R116|, 8.50705917302346158658e+37, PT ;  /* 0x7e8000007400780b */ /* 0x000fe20003fc4200 */
[----:B------:R-:W-:Y:S01]  /*1660*/  FADD R118, R89, 1 ;  /* 0x3f80000059767421 */ /* 0x000fe20000000000 */
[C---:B------:R-:W-:Y:S01]  /*1670*/  FSETP.GEU.AND P4, PT, |R119|.reuse, 1.175494350822287508e-38, PT ;  /* 0x008000007700780b */ /* 0x040fe20003f8e200 */
[----:B------:R-:W-:Y:S01]  /*1680*/  FMUL R12, R119, 0.25 ;  /* 0x3e800000770c7820 */ /* 0x000fe20000400000 */
[----:B------:R-:W-:Y:S01]  /*1690*/  FSEL R13, R13, R116, P6 ;  /* 0x000000740d0d7208 */ /* 0x000fe20003000000 */
[----:B------:R-:W-:Y:S01]  /*16a0*/  FMUL R26, R39, 0.25 ;  /* 0x3e800000271a7820 */ /* 0x000fe20000400000 */
[----:B------:R-:W-:Y:S01]  /*16b0*/  FSEL R15, R15, R38, P6 ;  /* 0x000000260f0f7208 */ /* 0x000fe20003000000 */
[----:B------:R-:W-:Y:S01]  /*16c0*/  FADD R102, R16, -R57 ;  /* 0x8000003910667221 */ /* 0x000fe20000000000 */
[----:B------:R-:W-:Y:S01]  /*16d0*/  FSETP.GT.AND P6, PT, |R119|, 8.50705917302346158658e+37, PT ;  /* 0x7e8000007700780b */ /* 0x000fe20003fc4200 */
[----:B------:R-:W-:Y:S01]  /*16e0*/  FADD R121, R88, 1 ;  /* 0x3f80000058797421 */ /* 0x000fe20000000000 */
[C---:B------:R-:W-:Y:S01]  /*16f0*/  FMUL R27, R118.reuse, 0.25 ;  /* 0x3e800000761b7820 */ /* 0x040fe20000400000 */
[----:B------:R-:W-:Y:S01]  /*1700*/  @!P5 FMUL R13, R13, 16777216 ;  /* 0x4b8000000d0dd820 */ /* 0x000fe20000400000 */
[----:B------:R-:W-:Y:S01]  /*1710*/  @!P5 FMUL R15, R15, 16777216 ;  /* 0x4b8000000f0fd820 */ /* 0x000fe20000400000 */
[----:B------:R-:W-:Y:S01]  /*1720*/  FSETP.GEU.AND P5, PT, |R118|, 1.175494350822287508e-38, PT ;  /* 0x008000007600780b */ /* 0x000fe20003fae200 */
[----:B------:R-:W-:Y:S01]  /*1730*/  FMUL R29, R102, 0.25 ;  /* 0x3e800000661d7820 */ /* 0x000fe20000400000 */
[----:B------:R-:W-:Y:S01]  /*1740*/  FSEL R14, R12, R119, P6 ;  /* 0x000000770c0e7208 */ /* 0x000fe20003000000 */
[----:B------:R-:W-:Y:S01]  /*1750*/  FADD R105, R17, -R56 ;  /* 0x8000003811697221 */ /* 0x000fe20000000000 */
[----:B------:R-:W-:Y:S01]  /*1760*/  FSEL R26, R26, R39, P6 ;  /* 0x000000271a1a7208 */ /* 0x000fe20003000000 */
[----:B------:R-:W-:Y:S01]  /*1770*/  FADD R120, R87, 1 ;  /* 0x3f80000057787421 */ /* 0x000fe20000000000 */
[----:B------:R-:W-:Y:S01]  /*1780*/  FSETP.GT.AND P6, PT, |R118|, 8.50705917302346158658e+37, PT ;  /* 0x7e8000007600780b */ /* 0x000fe20003fc4200 */
[----:B------:R-:W-:Y:S01]  /*1790*/  @!P4 FMUL R14, R14, 16777216 ;  /* 0x4b8000000e0ec820 */ /* 0x000fe20000400000 */
[C---:B------:R-:W-:Y:S01]  /*17a0*/  FMUL R12, R121.reuse, 0.25 ;  /* 0x3e800000790c7820 */ /* 0x040fe20000400000 */
        /* <DEDUP_REMOVED lines=9> */
[----:B------:R-:W-:Y:S01]  /*1840*/  FADD R107, R21, -R54 ;  /* 0x80000036156b7221 */ /* 0x000fe20000000000 */
[----:B------:R-:W-:Y:S01]  /*1850*/  @!P5 FMUL R29, R29, 16777216 ;  /* 0x4b8000001d1dd820 */ /* 0x000fe20000400000 */
[C---:B------:R-:W-:Y:S01]  /*1860*/  FSETP.GEU.AND P5, PT, |R120|.reuse, 1.175494350822287508e-38, PT ;  /* 0x008000007800780b */ /* 0x040fe20003fae200 */
[----:B------:R-:W-:Y:S01]  /*1870*/  FMUL R27, R120, 0.25 ;  /* 0x3e800000781b7820 */ /* 0x000fe20000400000 */
[----:B------:R-:W-:Y:S01]  /*1880*/  FSEL R30, R12, R121, P6 ;  /* 0x000000790c1e7208 */ /* 0x000fe20003000000 */
[----:B------:R-:W-:Y:S01]  /*1890*/  FMUL R31, R104, 0.25 ;  /* 0x3e800000681f7820 */ /* 0x000fe20000400000 */
[----:B------:R-:W-:Y:S01]  /*18a0*/  FSEL R32, R32, R105, P6 ;  /* 0x0000006920207208 */ /* 0x000fe20003000000 */
[----:B------:R-:W-:Y:S01]  /*18b0*/  FMUL R34, R123, 0.25 ;  /* 0x3e8000007b227820 */ /* 0x000fe20000400000 */
[----:B------:R-:W-:Y:S01]  /*18c0*/  FSETP.GT.AND P6, PT, |R120|, 8.50705917302346158658e+37, PT ;  /* 0x7e8000007800780b */ /* 0x000fe20003fc4200 */
[----:B------:R-:W-:Y:S01]  /*18d0*/  @!P4 FMUL R30, R30, 16777216 ;  /* 0x4b8000001e1ec820 */ /* 0x000fe20000400000 */
[----:B------:R-:W-:Y:S01]  /*18e0*/  FMUL R132, R107, 0.25 ;  /* 0x3e8000006b847820 */ /* 0x000fe20000400000 */
[----:B------:R-:W-:Y:S01]  /*18f0*/  @!P4 FMUL R32, R32, 16777216 ;  /* 0x4b8000002020c820 */ /* 0x000fe20000400000 */
[----:B------:R-:W-:Y:S01]  /*1900*/  FADD R122, R85, 1 ;  /* 0x3f800000557a7421 */ /* 0x000fe20000000000 */
[----:B------:R-:W-:Y:S01]  /*1910*/  FSETP.GT.AND P4, PT, |R123|, 8.50705917302346158658e+37, PT ;  /* 0x7e8000007b00780b */ /* 0x000fe20003f84200 */
[----:B------:R-:W-:Y:S01]  /*1920*/  FADD R106, R10, -R53 ;  /* 0x800000350a6a7221 */ /* 0x000fe20000000000 */
[----:B------:R-:W-:Y:S01]  /*1930*/  FSEL R33, R27, R120, P6 ;  /* 0x000000781b217208 */ /* 0x000fe20003000000 */
[----:B------:R-:W-:Y:S01]  /*1940*/  FADD R125, R84, 1 ;  /* 0x3f800000547d7421 */ /* 0x000fe20000000000 */
[----:B------:R-:W-:Y:S01]  /*1950*/  FSEL R35, R31, R104, P6 ;  /* 0x000000681f237208 */ /* 0x000fe20003000000 */
[----:B------:R-:W-:Y:S01]  /*1960*/  FMUL R31, R122, 0.25 ;  /* 0x3e8000007a1f7820 */ /* 0x000fe20000400000 */
[----:B------:R-:W-:Y:S01]  /*1970*/  FSETP.GEU.AND P6, PT, |R123|, 1.175494350822287508e-38, PT ;  /* 0x008000007b00780b */ /* 0x000fe20003fce200 */
[----:B------:R-:W-:Y:S01]  /*1980*/  @!P5 FMUL R33, R33, 16777216 ;  /* 0x4b8000002121d820 */ /* 0x000fe20000400000 */
[----:B------:R-:W-:Y:S01]  /*1990*/  FSEL R36, R34, R123, P4 ;  /* 0x0000007b22247208 */ /* 0x000fe20002000000 */
[----:B------:R-:W-:Y:S01]  /*19a0*/  @!P5 FMUL R35, R35, 16777216 ;  /* 0x4b8000002323d820 */ /* 0x000fe20000400000 */
[----:B------:R-:W-:Y:S01]  /*19b0*/  FSEL R132, R132, R107, P4 ;  /* 0x0000006b84847208 */ /* 0x000fe20002000000 */
[----:B------:R-:W-:Y:S01]  /*19c0*/  FMUL R37, R106, 0.25 ;  /* 0x3e8000006a257820 */ /* 0x000fe20000400000 */
[C---:B------:R-:W-:Y:S01]  /*19d0*/  FSETP.GEU.AND P4, PT, |R122|.reuse, 1.175494350822287508e-38, PT ;  /* 0x008000007a00780b */ /* 0x040fe20003f8e200 */
[----:B------:R0:W1:Y:S01]  /*19e0*/  MUFU.RCP R12, R13 ;  /* 0x0000000d000c7308 */ /* 0x0000620000001000 */
[----:B------:R-:W-:Y:S01]  /*19f0*/  FSETP.GT.AND P5, PT, |R122|, 8.50705917302346158658e+37, PT ;  /* 0x7e8000007a00780b */ /* 0x000fe20003fa4200 */
[----:B------:R-:W-:Y:S01]  /*1a00*/  FADD R109, R11, -R52 ;  /* 0x800000340b6d7221 */ /* 0x000fe20000000000 */
[----:B------:R-:W-:Y:S01]  /*1a10*/  FADD R124, R83, 1 ;  /* 0x3f800000537c7421 */ /* 0x000fe20000000000 */
[----:B------:R-:W-:Y:S01]  /*1a20*/  FMUL R34, R125, 0.25 ;  /* 0x3e8000007d227820 */ /* 0x000fe20000400000 */
[----:B------:R-:W-:Y:S01]  /*1a30*/  FSEL R101, R37, R106, P5 ;  /* 0x0000006a25657208 */ /* 0x000fe20002800000 */
[----:B------:R-:W-:Y:S01]  /*1a40*/  @!P6 FMUL R36, R36, 16777216 ;  /* 0x4b8000002424e820 */ /* 0x000fe20000400000 */
[----:B------:R-:W-:Y:S01]  /*1a50*/  @!P6 FMUL R132, R132, 16777216 ;  /* 0x4b8000008484e820 */ /* 0x000fe20000400000 */
[----:B------:R-:W-:Y:S01]  /*1a60*/  FMUL R134, R109, 0.25 ;  /* 0x3e8000006d867820 */ /* 0x000fe20000400000 */
[----:B0-----:R-:W-:Y:S01]  /*1a70*/  FSEL R13, R31, R122, P5 ;  /* 0x0000007a1f0d7208 */ /* 0x001fe20002800000 */
[----:B------:R-:W-:Y:S01]  /*1a80*/  FADD R108, R24, -R51 ;  /* 0x80000033186c7221 */ /* 0x000fe20000000000 */
[C---:B------:R-:W-:Y:S01]  /*1a90*/  FSETP.GEU.AND P5, PT, |R125|.reuse, 1.175494350822287508e-38, PT ;  /* 0x008000007d00780b */ /* 0x040fe20003fae200 */
[----:B------:R0:W-:Y:S01]  /*1aa0*/  MUFU.RCP R27, R14 ;  /* 0x0000000e001b7308 */ /* 0x0001e20000001000 */
[----:B------:R-:W-:Y:S01]  /*1ab0*/  FSETP.GT.AND P6, PT, |R125|, 8.50705917302346158658e+37, PT ;  /* 0x7e8000007d00780b */ /* 0x000fe20003fc4200 */
[----:B------:R-:W-:Y:S01]  /*1ac0*/  @!P4 FMUL R13, R13, 16777216 ;  /* 0x4b8000000d0dc820 */ /* 0x000fe20000400000 */
[----:B------:R-:W-:Y:S01]  /*1ad0*/  @!P4 FMUL R101, R101, 16777216 ;  /* 0x4b8000006565c820 */ /* 0x000fe20000400000 */
[C---:B------:R-:W-:Y:S01]  /*1ae0*/  FSETP.GEU.AND P4, PT, |R124|.reuse, 1.175494350822287508e-38, PT ;  /* 0x008000007c00780b */ /* 0x040fe20003f8e200 */
[----:B------:R-:W-:Y:S01]  /*1af0*/  FMUL R37, R124, 0.25 ;  /* 0x3e8000007c257820 */ /* 0x000fe20000400000 */
[----:B------:R-:W-:Y:S01]  /*1b00*/  FSEL R134, R134, R109, P6 ;  /* 0x0000006d86867208 */ /* 0x000fe20003000000 */
[----:B------:R-:W-:Y:S01]  /*1b10*/  FMUL R131, R108, 0.25 ;  /* 0x3e8000006c837820 */ /* 0x000fe20000400000 */
[----:B------:R-:W-:Y:S01]  /*1b20*/  FADD R127, R82, 1 ;  /* 0x3f800000527f7421 */ /* 0x000fe20000000000 */
[----:B0-----:R-:W-:Y:S01]  /*1b30*/  FSEL R14, R34, R125, P6 ;  /* 0x0000007d220e7208 */ /* 0x001fe20003000000 */
[----:B------:R-:W-:Y:S01]  /*1b40*/  FADD R111, R25, -R50 ;  /* 0x80000032196f7221 */ /* 0x000fe20000000000 */
[----:B------:R-:W-:Y:S01]  /*1b50*/  FSETP.GT.AND P6, PT, |R124|, 8.50705917302346158658e+37, PT ;  /* 0x7e8000007c00780b */ /* 0x000fe20003fc4200 */
[----:B------:R0:W2:Y:S01]  /*1b60*/  MUFU.RCP R31, R30 ;  /* 0x0000001e001f7308 */ /* 0x0000a20000001000 */
[----:B------:R-:W-:Y:S01]  /*1b70*/  @!P5 FMUL R134, R134, 16777216 ;  /* 0x4b8000008686d820 */ /* 0x000fe20000400000 */
[----:B------:R-:W-:Y:S01]  /*1b80*/  @!P5 FMUL R14, R14, 16777216 ;  /* 0x4b8000000e0ed820 */ /* 0x000fe20000400000 */
[----:B------:R-:W-:Y:S01]  /*1b90*/  FSEL R117, R37, R124, P6 ;  /* 0x0000007c25757208 */ /* 0x000fe20003000000 */
[----:B------:R-:W-:Y:S01]  /*1ba0*/  FMUL R136, R111, 0.25 ;  /* 0x3e8000006f887820 */ /* 0x000fe20000400000 */
[----:B------:R-:W-:Y:S01]  /*1bb0*/  FSEL R133, R131, R108, P6 ;  /* 0x0000006c83857208 */ /* 0x000fe20003000000 */
[----:B------:R-:W-:Y:S01]  /*1bc0*/  FADD R126, R81, 1 ;  /* 0x3f800000517e7421 */ /* 0x000fe20000000000 */
[----:B------:R-:W-:Y:S01]  /*1bd0*/  FADD R110, R22, -R49 ;  /* 0x80000031166e7221 */ /* 0x000fe20000000000 */
[C---:B------:R-:W-:Y:S01]  /*1be0*/  FSETP.GEU.AND P5, PT, |R127|.reuse, 1.175494350822287508e-38, PT ;  /* 0x008000007f00780b */ /* 0x040fe20003fae200 */
[C---:B0-----:R-:W-:Y:S01]  /*1bf0*/  FMUL R30, R127.reuse, 0.25 ;  /* 0x3e8000007f1e7820 */ /* 0x041fe20000400000 */
[----:B------:R-:W-:Y:S01]  /*1c00*/  FSETP.GT.AND P6, PT, |R127|, 8.50705917302346158658e+37, PT ;  /* 0x7e8000007f00780b */ /* 0x000fe20003fc4200 */
[----:B------:R0:W-:Y:S01]  /*1c10*/  MUFU.RCP R34, R33 ;  /* 0x0000002100227308 */ /* 0x0001e20000001000 */
[----:B------:R-:W-:Y:S01]  /*1c20*/  FMUL R131, R110, 0.25 ;  /* 0x3e8000006e837820 */ /* 0x000fe20000400000 */
[----:B------:R-:W-:Y:S01]  /*1c30*/  FADD R129, R80, 1 ;  /* 0x3f80000050817421 */ /* 0x000fe20000000000 */
[----:B------:R-:W-:Y:S01]  /*1c40*/  FSEL R135, R30, R127, P6 ;  /* 0x0000007f1e877208 */ /* 0x000fe20003000000 */
[----:B------:R-:W-:Y:S01]  /*1c50*/  @!P4 FMUL R117, R117, 16777216 ;  /* 0x4b8000007575c820 */ /* 0x000fe20000400000 */
[----:B------:R-:W-:Y:S01]  /*1c60*/  FSEL R136, R136, R111, P6 ;  /* 0x0000006f88887208 */ /* 0x000fe20003000000 */
[----:B------:R-:W-:Y:S01]  /*1c70*/  @!P4 FMUL R133, R133, 16777216 ;  /* 0x4b8000008585c820 */ /* 0x000fe20000400000 */
[C---:B------:R-:W-:Y:S01]  /*1c80*/  FSETP.GT.AND P6, PT, |R126|.reuse, 8.50705917302346158658e+37, PT ;  /* 0x7e8000007e00780b */ /* 0x040fe20003fc4200 */
[----:B------:R-:W-:Y:S01]  /*1c90*/  FADD R113, R23, -R48 ;  /* 0x8000003017717221 */ /* 0x000fe20000000000 */
[C---:B0-----:R-:W-:Y:S01]  /*1ca0*/  FMUL R33, R126.reuse, 0.25 ;  /* 0x3e8000007e217820 */ /* 0x041fe20000400000 */
[----:B------:R-:W-:Y:S01]  /*1cb0*/  FSETP.GEU.AND P4, PT, |R126|, 1.175494350822287508e-38, PT ;  /* 0x008000007e00780b */ /* 0x000fe20003f8e200 */
[----:B------:R0:W-:Y:S01]  /*1cc0*/  MUFU.RCP R37, R36 ;  /* 0x0000002400257308 */ /* 0x0001e20000001000 */
[----:B------:R-:W-:Y:S01]  /*1cd0*/  FSEL R139, R131, R110, P6 ;  /* 0x0000006e838b7208 */ /* 0x000fe20003000000 */
[----:B------:R-:W-:Y:S01]  /*1ce0*/  @!P5 FMUL R135, R135, 16777216 ;  /* 0x4b8000008787d820 */ /* 0x000fe20000400000 */
[----:B------:R-:W-:Y:S01]  /*1cf0*/  FSEL R137, R33, R126, P6 ;  /* 0x0000007e21897208 */ /* 0x000fe20003000000 */
[----:B------:R-:W-:Y:S01]  /*1d00*/  @!P5 FMUL R136, R136, 16777216 ;  /* 0x4b8000008888d820 */ /* 0x000fe20000400000 */
[----:B------:R-:W-:Y:S01]  /*1d10*/  FSETP.GEU.AND P6, PT, |R129|, 1.175494350822287508e-38, PT ;  /* 0x008000008100780b */ /* 0x000fe20003fce200 */
[----:B------:R-:W-:Y:S01]  /*1d20*/  FMUL R138, R113, 0.25 ;  /* 0x3e800000718a7820 */ /* 0x000fe20000400000 */
[----:B------:R-:W-:Y:S01]  /*1d30*/  FSETP.GT.AND P5, PT, |R129|, 8.50705917302346158658e+37, PT ;  /* 0x7e8000008100780b */ /* 0x000fe20003fa4200 */
[----:B------:R-:W-:Y:S01]  /*1d40*/  FADD R128, R79, 1 ;  /* 0x3f8000004f807421 */ /* 0x000fe20000000000 */
[----:B0-----:R-:W-:Y:S01]  /*1d50*/  FMUL R36, R129, 0.25 ;  /* 0x3e80000081247820 */ /* 0x001fe20000400000 */
[----:B------:R-:W-:Y:S01]  /*1d60*/  FADD R112, R155, -R47 ;  /* 0x8000002f9b707221 */ /* 0x000fe20000000000 */
[----:B------:R0:W-:Y:S01]  /*1d70*/  MUFU.RCP R30, R13 ;  /* 0x0000000d001e7308 */ /* 0x0001e20000001000 */
[----:B------:R-:W-:Y:S01]  /*1d80*/  FSEL R140, R138, R113, P5 ;  /* 0x000000718a8c7208 */ /* 0x000fe20002800000 */
[----:B------:R-:W-:Y:S01]  /*1d90*/  FADD R130, R77, 1 ;  /* 0x3f8000004d827421 */ /* 0x000fe20000000000 */
[----:B------:R-:W-:Y:S01]  /*1da0*/  FADD R114, R153, -R94 ;  /* 0x8000005e99727221 */ /* 0x000fe20000000000 */
[----:B------:R-:W-:Y:S01]  /*1db0*/  @!P4 FMUL R137, R137, 16777216 ;  /* 0x4b8000008989c820 */ /* 0x000fe20000400000 */
[----:B------:R-:W-:Y:S01]  /*1dc0*/  @!P4 FMUL R139, R139, 16777216 ;  /* 0x4b8000008b8bc820 */ /* 0x000fe20000400000 */
[----:B------:R-:W-:Y:S01]  /*1dd0*/  FMUL R131, R128, 0.25 ;  /* 0x3e80000080837820 */ /* 0x000fe20000400000 */
[----:B------:R-:W-:Y:S01]  /*1de0*/  FMUL R141, R112, 0.25 ;  /* 0x3e800000708d7820 */ /* 0x000fe20000400000 */
[----:B------:R-:W-:Y:S01]  /*1df0*/  FSETP.GT.AND P4, PT, |R128|, 8.50705917302346158658e+37, PT ;  /* 0x7e8000008000780b */ /* 0x000fe20003f84200 */
[----:B------:R-:W-:Y:S01]  /*1e00*/  FADD R103, R78, 1 ;  /* 0x3f8000004e677421 */ /* 0x000fe20000000000 */
[----:B0-----:R-:W-:Y:S01]  /*1e10*/  FSEL R13, R36, R129, P5 ;  /* 0x00000081240d7208 */ /* 0x001fe20002800000 */
[----:B------:R-:W-:Y:S01]  /*1e20*/  @!P6 FMUL R140, R140, 16777216 ;  /* 0x4b8000008c8ce820 */ /* 0x000fe20000400000 */
[----:B------:R0:W-:Y:S01]  /*1e30*/  MUFU.RCP R36, R117 ;  /* 0x0000007500247308 */ /* 0x0001e20000001000 */
[----:B------:R-:W-:Y:S01]  /*1e40*/  FSEL R142, R131, R128, P4 ;  /* 0x00000080838e7208 */ /* 0x000fe20002000000 */
[----:B------:R-:W-:Y:S01]  /*1e50*/  FADD R131, R76, 1 ;  /* 0x3f8000004c837421 */ /* 0x000fe20000000000 */
[----:B------:R-:W-:Y:S01]  /*1e60*/  @!P6 FMUL R13, R13, 16777216 ;  /* 0x4b8000000d0de820 */ /* 0x000fe20000400000 */
[----:B------:R-:W-:Y:S01]  /*1e70*/  FSETP.GT.AND P6, PT, |R130|, 8.50705917302346158658e+37, PT ;  /* 0x7e8000008200780b */ /* 0x000fe20003fc4200 */
[----:B------:R-:W-:Y:S01]  /*1e80*/  FADD R115, R154, -R46 ;  /* 0x8000002e9a737221 */ /* 0x000fe20000000000 */
[----:B------:R-:W-:Y:S01]  /*1e90*/  FSEL R143, R141, R112, P4 ;  /* 0x000000708d8f7208 */ /* 0x000fe20002000000 */
[----:B------:R-:W-:Y:S01]  /*1ea0*/  FMUL R141, R130, 0.25 ;  /* 0x3e800000828d7820 */ /* 0x000fe20000400000 */
[----:B------:R3:W-:Y:S01]  /*1eb0*/  MUFU.RCP R33, R14 ;  /* 0x0000000e00217308 */ /* 0x0007e20000001000 */
[----:B0-----:R-:W-:Y:S01]  /*1ec0*/  FMUL R117, R114, 0.25 ;  /* 0x3e80000072757820 */ /* 0x001fe20000400000 */
[----:B------:R-:W-:Y:S01]  /*1ed0*/  FSETP.GEU.AND P4, PT, |R130|, 1.175494350822287508e-38, PT ;  /* 0x008000008200780b */ /* 0x000fe20003f8e200 */
[----:B------:R-:W-:Y:S01]  /*1ee0*/  FMUL R138, R115, 0.25 ;  /* 0x3e800000738a7820 */ /* 0x000fe20000400000 */
[----:B------:R-:W-:Y:S01]  /*1ef0*/  FSETP.GT.AND P5, PT, |R103|, 8.50705917302346158658e+37, PT ;  /* 0x7e8000006700780b */ /* 0x000fe20003fa4200 */
[----:B-1----:R-:W-:Y:S01]  /*1f00*/  FFMA R12, R12, R15, R59 ;  /* 0x0000000f0c0c7223 */ /* 0x002fe2000000003b */
[----:B------:R-:W-:Y:S01]  /*1f10*/  FSEL R148, R117, R114, P6 ;  /* 0x0000007275947208 */ /* 0x000fe20003000000 */
[----:B------:R-:W-:Y:S01]  /*1f20*/  FADD R117, R152, -R95 ;  /* 0x8000005f98757221 */ /* 0x000fe20000000000 */
[----:B------:R-:W-:Y:S01]  /*1f30*/  FSEL R146, R141, R130, P6 ;  /* 0x000000828d927208 */ /* 0x000fe20003000000 */
[----:B---3--:R-:W-:Y:S01]  /*1f40*/  FMUL R14, R103, 0.25 ;  /* 0x3e800000670e7820 */ /* 0x008fe20000400000 */
[----:B------:R-:W-:Y:S01]  /*1f50*/  FSETP.GT.AND P6, PT, |R131|, 8.50705917302346158658e+37, PT ;  /* 0x7e8000008300780b */ /* 0x000fe20003fc4200 */
[----:B------:R-:W-:Y:S01]  /*1f60*/  FMUL R150, R117, 0.25 ;  /* 0x3e80000075967820 */ /* 0x000fe20000400000 */
[----:B------:R-:W-:Y:S01]  /*1f70*/  FSEL R145, R138, R115, P5 ;  /* 0x000000738a917208 */ /* 0x000fe20002800000 */
[----:B------:R-:W0:Y:S01]  /*1f80*/  MUFU.RCP R28, R28 ;  /* 0x0000001c001c7308 */ /* 0x000e220000001000 */
[----:B------:R-:W-:Y:S01]  /*1f90*/  FSEL R144, R14, R103, P5 ;  /* 0x000000670e907208 */ /* 0x000fe20002800000 */
[----:B------:R-:W-:Y:S01]  /*1fa0*/  FMUL R14, R131, 0.25 ;  /* 0x3e800000830e7820 */ /* 0x000fe20000400000 */
[----:B------:R-:W-:Y:S01]  /*1fb0*/  FSEL R151, R150, R117, P6 ;  /* 0x0000007596977208 */ /* 0x000fe20003000000 */
[----:B------:R-:W-:Y:S01]  /*1fc0*/  @!P4 FMUL R146, R146, 16777216 ;  /* 0x4b8000009292c820 */ /* 0x000fe20000400000 */
[----:B------:R-:W-:Y:S01]  /*1fd0*/  @!P4 FMUL R148, R148, 16777216 ;  /* 0x4b8000009494c820 */ /* 0x000fe20000400000 */
[----:B------:R-:W-:Y:S01]  /*1fe0*/  FSETP.GEU.AND P5, PT, |R103|, 1.175494350822287508e-38, PT ;  /* 0x008000006700780b */ /* 0x000fe20003fae200 */
[----:B--2---:R-:W-:Y:S01]  /*1ff0*/  FFMA R15, R31, R32, R56 ;  /* 0x000000201f0f7223 */ /* 0x004fe20000000038 */
[----:B------:R-:W-:Y:S01]  /*2000*/  FSEL R149, R14, R131, P6 ;  /* 0x000000830e957208 */ /* 0x000fe20003000000 */
[----:B------:R-:W1:Y:S01]  /*2010*/  MUFU.RCP R138, R137 ;  /* 0x00000089008a7308 */ /* 0x000e620000001000 */
[----:B------:R-:W-:-:S02]  /*2020*/  FSETP.GEU.AND P6, PT, |R128|, 1.175494350822287508e-38, PT ;  /* 0x008000008000780b */ /* 0x000fc40003fce200 */
[----:B------:R-:W-:Y:S01]  /*2030*/  FSETP.GEU.AND P4, PT, |R131|, 1.175494350822287508e-38, PT ;  /* 0x008000008300780b */ /* 0x000fe20003f8e200 */
[----:B0-----:R-:W-:-:S04]  /*2040*/  FFMA R14, R28, R29, R57 ;  /* 0x0000001d1c0e7223 */ /* 0x001fc80000000039 */
[----:B------:R-:W0:Y:S01]  /*2050*/  MUFU.RCP R135, R135 ;  /* 0x0000008700877308 */ /* 0x000e220000001000 */
[----:B------:R-:W-:Y:S01]  /*2060*/  FFMA R28, R30, R101, R53 ;  /* 0x000000651e1c7223 */ /* 0x000fe20000000035 */
[----:B------:R-:W-:Y:S01]  /*2070*/  @!P5 FMUL R144, R144, 16777216 ;  /* 0x4b8000009090d820 */ /* 0x000fe20000400000 */
[----:B------:R-:W-:Y:S01]  /*2080*/  FFMA R29, R33, R134, R52 ;  /* 0x00000086211d7223 */ /* 0x000fe20000000034 */
[----:B------:R-:W-:Y:S01]  /*2090*/  @!P5 FMUL R145, R145, 16777216 ;  /* 0x4b8000009191d820 */ /* 0x000fe20000400000 */
[----:B------:R-:W-:Y:S01]  /*20a0*/  FADD R10, R10, -R28 ;  /* 0x8000001c0a0a7221 */ /* 0x000fe20000000000 */
[----:B------:R-:W-:Y:S01]  /*20b0*/  @!P6 FMUL R142, R142, 16777216 ;  /* 0x4b8000008e8ee820 */ /* 0x000fe20000400000 */
[----:B------:R-:W-:Y:S01]  /*20c0*/  @!P6 FMUL R143, R143, 16777216 ;  /* 0x4b8000008f8fe820 */ /* 0x000fe20000400000 */
[----:B------:R-:W-:Y:S01]  /*20d0*/  @!P4 FMUL R149, R149, 16777216 ;  /* 0x4b8000009595c820 */ /* 0x000fe20000400000 */
[----:B------:R2:W3:Y:S01]  /*20e0*/  MUFU.RCP R141, R13 ;  /* 0x0000000d008d7308 */ /* 0x0004e20000001000 */
[----:B------:R-:W-:Y:S01]  /*20f0*/  @!P4 FMUL R151, R151, 16777216 ;  /* 0x4b8000009797c820 */ /* 0x000fe20000400000 */
[----:B------:R-:W-:Y:S01]  /*2100*/  FADD R11, R11, -R29 ;  /* 0x8000001d0b0b7221 */ /* 0x000fe20000000000 */
[----:B------:R-:W-:Y:S01]  /*2110*/  FFMA R30, R36, R133, R51 ;  /* 0x00000085241e7223 */ /* 0x000fe20000000033 */
[----:B-1----:R-:W-:Y:S01]  /*2120*/  FFMA R32, R138, R139, R49 ;  /* 0x0000008b8a207223 */ /* 0x002fe20000000031 */
[----:B------:R-:W-:Y:S01]  /*2130*/  FFMA R106, R106, R10, R69 ;  /* 0x0000000a6a6a7223 */ /* 0x000fe20000000045 */
[----:B------:R-:W-:Y:S01]  /*2140*/  FFMA R109, R109, R11, R68 ;  /* 0x0000000b6d6d7223 */ /* 0x000fe20000000044 */
[----:B0-----:R-:W-:Y:S01]  /*2150*/  FFMA R31, R135, R136, R50 ;  /* 0x00000088871f7223 */ /* 0x001fe20000000032 */
[----:B------:R-:W0:Y:S01]  /*2160*/  MUFU.RCP R137, R144 ;  /* 0x0000009000897308 */ /* 0x000e220000001000 */
[----:B--2---:R-:W-:Y:S01]  /*2170*/  FFMA R13, R27, R26, R58 ;  /* 0x0000001a1b0d7223 */ /* 0x004fe2000000003a */
[----:B------:R-:W-:Y:S01]  /*2180*/  FFMA R26, R34, R35, R55 ;  /* 0x00000023221a7223 */ /* 0x000fe20000000037 */
[----:B------:R-:W-:Y:S01]  /*2190*/  FFMA R27, R37, R132, R54 ;  /* 0x00000084251b7223 */ /* 0x000fe20000000036 */
[----:B------:R-:W-:Y:S01]  /*21a0*/  FADD R10, R17, -R15 ;  /* 0x8000000f110a7221 */ /* 0x000fe20000000000 */
[----:B------:R-:W-:Y:S01]  /*21b0*/  FADD R11, R16, -R14 ;  /* 0x8000000e100b7221 */ /* 0x000fe20000000000 */
[----:B------:R-:W-:Y:S01]  /*21c0*/  FADD R22, R22, -R32 ;  /* 0x8000002016167221 */ /* 0x000fe20000000000 */
[----:B------:R-:W-:Y:S01]  /*21d0*/  FADD R25, R25, -R31 ;  /* 0x8000001f19197221 */ /* 0x000fe20000000000 */
[----:B------:R-:W1:Y:S01]  /*21e0*/  MUFU.RCP R147, R146 ;  /* 0x0000009200937308 */ /* 0x000e620000001000 */
[----:B---3--:R-:W-:Y:S01]  /*21f0*/  FFMA R33, R141, R140, R48 ;  /* 0x0000008c8d217223 */ /* 0x008fe20000000030 */
[----:B------:R-:W-:Y:S01]  /*2200*/  FADD R24, R24, -R30 ;  /* 0x8000001e18187221 */ /* 0x000fe20000000000 */
[----:B------:R-:W-:Y:S01]  /*2210*/  FADD R21, R21, -R27 ;  /* 0x8000001b15157221 */ /* 0x000fe20000000000 */
[----:B------:R-:W-:Y:S01]  /*2220*/  FADD R20, R20, -R26 ;  /* 0x8000001a14147221 */ /* 0x000fe20000000000 */
[----:B------:R-:W-:Y:S01]  /*2230*/  FADD R23, R23, -R33 ;  /* 0x8000002117177221 */ /* 0x000fe20000000000 */
[----:B------:R-:W-:Y:S01]  /*2240*/  FADD R16, R19, -R13 ;  /* 0x8000000d13107221 */ /* 0x000fe20000000000 */
[----:B------:R-:W-:Y:S01]  /*2250*/  FADD R17, R18, -R12 ;  /* 0x8000000c12117221 */ /* 0x000fe20000000000 */
[----:B------:R-:W2:Y:S01]  /*2260*/  MUFU.RCP R150, R149 ;  /* 0x0000009500967308 */ /* 0x000ea20000001000 */
[----:B0-----:R-:W-:Y:S01]  /*2270*/  FFMA R35, R137, R145, R46 ;  /* 0x0000009189237223 */ /* 0x001fe2000000002e */
[----:B------:R-:W-:Y:S01]  /*2280*/  FFMA R113, R113, R23, R64 ;  /* 0x0000001771717223 */ /* 0x000fe20000000040 */
[----:B------:R-:W-:Y:S01]  /*2290*/  FFMA R110, R110, R22, R65 ;  /* 0x000000166e6e7223 */ /* 0x000fe20000000041 */
[----:B------:R-:W-:Y:S01]  /*22a0*/  FFMA R111, R111, R25, R66 ;  /* 0x000000196f6f7223 */ /* 0x000fe20000000042 */
[----:B------:R-:W-:Y:S01]  /*22b0*/  FADD R133, R154, -R35 ;  /* 0x800000239a857221 */ /* 0x000fe20000000000 */
[----:B------:R-:W-:Y:S01]  /*22c0*/  FFMA R108, R108, R24, R67 ;  /* 0x000000186c6c7223 */ /* 0x000fe20000000043 */
[----:B------:R-:W-:Y:S01]  /*22d0*/  FFMA R107, R107, R21, R70 ;  /* 0x000000156b6b7223 */ /* 0x000fe20000000046 */
[----:B------:R-:W0:Y:S01]  /*22e0*/  MUFU.RCP R142, R142 ;  /* 0x0000008e008e7308 */ /* 0x000e220000001000 */
[----:B-1----:R-:W-:Y:S01]  /*22f0*/  FFMA R37, R147, R148, R94 ;  /* 0x0000009493257223 */ /* 0x002fe2000000005e */
[----:B------:R-:W-:Y:S01]  /*2300*/  FFMA R115, R115, R133, R62 ;  /* 0x0000008573737223 */ /* 0x000fe2000000003e */
[----:B------:R-:W-:Y:S01]  /*2310*/  FFMA R104, R104, R20, R71 ;  /* 0x0000001468687223 */ /* 0x000fe20000000047 */
[----:B------:R-:W-:Y:S01]  /*2320*/  FFMA R105, R105, R10, R72 ;  /* 0x0000000a69697223 */ /* 0x000fe20000000048 */
[----:B------:R-:W-:Y:S01]  /*2330*/  FADD R132, R153, -R37 ;  /* 0x8000002599847221 */ /* 0x000fe20000000000 */
[----:B------:R-:W-:Y:S01]  /*2340*/  FFMA R102, R102, R11, R73 ;  /* 0x0000000b66667223 */ /* 0x000fe20000000049 */
[----:B------:R-:W-:Y:S01]  /*2350*/  FFMA R39, R39, R16, R74 ;  /* 0x0000001027277223 */ /* 0x000fe2000000004a */
[----:B--2---:R-:W-:Y:S01]  /*2360*/  FFMA R36, R150, R151, R95 ;  /* 0x0000009796247223 */ /* 0x004fe2000000005f */
[----:B------:R-:W-:Y:S01]  /*2370*/  FFMA R114, R114, R132, R61 ;  /* 0x0000008472727223 */ /* 0x000fe2000000003d */
[----:B------:R-:W-:-:S02]  /*2380*/  FFMA R38, R38, R17, R75 ;  /* 0x0000001126267223 */ /* 0x000fc4000000004b */
[----:B------:R-:W-:Y:S01]  /*2390*/  FADD R101, R152, -R36 ;  /* 0x8000002498657221 */ /* 0x000fe20000000000 */
[----:B0-----:R-:W-:-:S03]  /*23a0*/  FFMA R34, R142, R143, R47 ;  /* 0x0000008f8e227223 */ /* 0x001fc6000000002f */
[----:B------:R-:W-:Y:S01]  /*23b0*/  FFMA R117, R117, R101, R60 ;  /* 0x0000006575757223 */ /* 0x000fe2000000003c */
[----:B------:R-:W-:-:S04]  /*23c0*/  FADD R134, R155, -R34 ;  /* 0x800000229b867221 */ /* 0x000fc80000000000 */
[----:B------:R-:W-:Y:S01]  /*23d0*/  FFMA R112, R112, R134, R63 ;  /* 0x0000008670707223 */ /* 0x000fe2000000003f */
.L_x_0:
[----:B------:R-:W-:Y:S01]  /*23e0*/  PLOP3.LUT P4, PT, P0, PT, PT, 0x80, 0x0 ;  /* 0x000000000000781c */ /* 0x000fe2000078f070 */
[----:B------:R0:W-:Y:S01]  /*23f0*/  @P1 STG.E.128 [R8.64], R4 ;  /* 0x0000000408001986 */ /* 0x0001e2000c101d06 */
[----:B------:R-:W-:Y:S01]  /*2400*/  FSEL R48, R33, R48, P1 ;  /* 0x0000003021307208 */ /* 0x000fe20000800000 */
[----:B------:R-:W-:Y:S01]  /*2410*/  IMAD.MOV.U32 R33, RZ, RZ, 0x800 ;  /* 0x00000800ff217424 */ /* 0x000fe200078e00ff */
[----:B------:R-:W-:Y:S02]  /*2420*/  FSEL R59, R12, R59, P1 ;  /* 0x0000003b0c3b7208 */ /* 0x000fe40000800000 */
[----:B------:R-:W-:Y:S02]  /*2430*/  FSEL R58, R13, R58, P1 ;  /* 0x0000003a0d3a7208 */ /* 0x000fe40000800000 */
[----:B------:R-:W-:Y:S02]  /*2440*/  FSEL R57, R14, R57, P1 ;  /* 0x000000390e397208 */ /* 0x000fe40000800000 */
[----:B------:R-:W-:-:S02]  /*2450*/  FSEL R56, R15, R56, P1 ;  /* 0x000000380f387208 */ /* 0x000fc40000800000 */
[----:B------:R-:W-:Y:S02]  /*2460*/  FSEL R55, R26, R55, P1 ;  /* 0x000000371a377208 */ /* 0x000fe40000800000 */
[----:B------:R-:W-:Y:S02]  /*2470*/  FSEL R54, R27, R54, P1 ;  /* 0x000000361b367208 */ /* 0x000fe40000800000 */
        /* <DEDUP_REMOVED lines=36> */
[----:B------:R-:W-:Y:S02]  /*26c0*/  PLOP3.LUT P0, PT, PT, PT, PT, 0x8, 0x0 ;  /* 0x000000000000781c */ /* 0x000fe40003f0e170 */
[----:B------:R-:W-:Y:S02]  /*26d0*/  FSEL R80, R129, R80, P1 ;  /* 0x0000005081507208 */ /* 0x000fe40000800000 */
[----:B------:R-:W-:Y:S02]  /*26e0*/  FSEL R79, R128, R79, P1 ;  /* 0x0000004f804f7208 */ /* 0x000fe40000800000 */
[----:B------:R-:W-:-:S02]  /*26f0*/  FSEL R78, R103, R78, P1 ;  /* 0x0000004e674e7208 */ /* 0x000fc40000800000 */
[----:B------:R-:W-:Y:S02]  /*2700*/  FSEL R77, R130, R77, P1 ;  /* 0x0000004d824d7208 */ /* 0x000fe40000800000 */
[----:B------:R-:W-:Y:S01]  /*2710*/  FSEL R76, R131, R76, P1 ;  /* 0x0000004c834c7208 */ /* 0x000fe20000800000 */
[----:B0-----:R-:W-:Y:S01]  /*2720*/  @!P4 CALL.REL.NOINC `(.L_x_1) ;  /* 0x000000100000c944 */ /* 0x001fe20003c00000 */
[----:B------:R-:W-:Y:S05]  /*2730*/  BRA `(.L_x_2) ;  /* 0xffffddb000007947 */ /* 0x000fea000383ffff */
.L_x_1:
[----:B------:R-:W-:Y:S01]  /*2740*/  FADD R8, R91, R90 ;  /* 0x0000005a5b087221 */ /* 0x000fe20000000000 */
[----:B------:R-:W-:Y:S01]  /*2750*/  FMUL R7, R90, 0.25 ;  /* 0x3e8000005a077820 */ /* 0x000fe20000400000 */
[----:B------:R-:W-:Y:S01]  /*2760*/  FADD R22, R83, R82 ;  /* 0x0000005253167221 */ /* 0x000fe20000000000 */
[----:B------:R-:W-:Y:S01]  /*2770*/  FADD R50, -R51, R50 ;  /* 0x0000003233327221 */ /* 0x000fe20000000100 */
[----:B------:R-:W-:Y:S01]  /*2780*/  FADD R9, R89, R8 ;  /* 0x0000000859097221 */ /* 0x000fe20000000000 */
[----:B------:R-:W-:Y:S01]  /*2790*/  FSETP.GT.AND P1, PT, |R8|, 8.50705917302346158658e+37, PT ;  /* 0x7e8000000800780b */ /* 0x000fe20003f24200 */
[----:B------:R-:W-:Y:S01]  /*27a0*/  FADD R21, R81, R22 ;  /* 0x0000001651157221 */ /* 0x000fe20000000000 */
[----:B------:R-:W-:Y:S01]  /*27b0*/  FSETP.GT.AND P6, PT, |R22|, 8.50705917302346158658e+37, PT ;  /* 0x7e8000001600780b */ /* 0x000fe20003fc4200 */
[----:B------:R-:W-:Y:S01]  /*27c0*/  FMUL R12, R89, 0.25 ;  /* 0x3e800000590c7820 */ /* 0x000fe20000400000 */
[----:B------:R-:W-:Y:S01]  /*27d0*/  FSEL R90, R7, R90, P1 ;  /* 0x0000005a075a7208 */ /* 0x000fe20000800000 */
[----:B------:R-:W-:Y:S01]  /*27e0*/  FMUL R7, R82, 0.25 ;  /* 0x3e80000052077820 */ /* 0x000fe20000400000 */
[----:B------:R-:W-:Y:S01]  /*27f0*/  FSETP.GEU.AND P4, PT, |R8|, 1.175494350822287508e-38, PT ;  /* 0x008000000800780b */ /* 0x000fe20003f8e200 */
[----:B------:R-:W-:Y:S01]  /*2800*/  FMUL R13, R22, 0.25 ;  /* 0x3e800000160d7820 */ /* 0x000fe20000400000 */
[----:B------:R-:W-:Y:S01]  /*2810*/  FADD R24, R80, R21 ;  /* 0x0000001550187221 */ /* 0x000fe20000000000 */
[----:B------:R-:W-:Y:S01]  /*2820*/  FSETP.GT.AND P0, PT, |R9|, 8.50705917302346158658e+37, PT ;  /* 0x7e8000000900780b */ /* 0x000fe20003f04200 */
[----:B------:R-:W-:Y:S01]  /*2830*/  FMUL R14, R50, R50 ;  /* 0x00000032320e7220 */ /* 0x000fe20000400000 */
[----:B------:R-:W-:Y:S01]  /*2840*/  FSEL R82, R7, R82, P6 ;  /* 0x0000005207527208 */ /* 0x000fe20003000000 */
[----:B------:R-:W-:Y:S01]  /*2850*/  FMUL R7, R8, 0.25 ;  /* 0x3e80000008077820 */ /* 0x000fe20000400000 */
[----:B------:R-:W-:Y:S01]  /*2860*/  FSETP.GEU.AND P5, PT, |R22|, 1.175494350822287508e-38, PT ;  /* 0x008000001600780b */ /* 0x000fe20003fae200 */
[----:B------:R-:W-:Y:S01]  /*2870*/  FMUL R17, R80, 0.25 ;  /* 0x3e80000050117820 */ /* 0x000fe20000400000 */
[----:B------:R-:W-:Y:S01]  /*2880*/  FSEL R89, R12, R89, P0 ;  /* 0x000000590c597208 */ /* 0x000fe20000000000 */
[----:B------:R-:W-:Y:S01]  /*2890*/  FMUL R16, R81, 0.25 ;  /* 0x3e80000051107820 */ /* 0x000fe20000400000 */
[----:B------:R-:W-:Y:S01]  /*28a0*/  FSEL R7, R7, R8, P1 ;  /* 0x0000000807077208 */ /* 0x000fe20000800000 */
[----:B------:R-:W-:Y:S01]  /*28b0*/  FMUL R18, R21, 0.25 ;  /* 0x3e80000015127820 */ /* 0x000fe20000400000 */
[----:B------:R-:W-:Y:S01]  /*28c0*/  FSETP.GEU.AND P1, PT, |R9|, 1.175494350822287508e-38, PT ;  /* 0x008000000900780b */ /* 0x000fe20003f2e200 */
[----:B------:R-:W-:Y:S01]  /*28d0*/  @!P4 FMUL R90, R90, 16777216 ;  /* 0x4b8000005a5ac820 */ /* 0x000fe20000400000 */
[----:B------:R-:W-:Y:S01]  /*28e0*/  FSEL R15, R13, R22, P6 ;  /* 0x000000160d0f7208 */ /* 0x000fe20003000000 */
[----:B------:R-:W-:Y:S01]  /*28f0*/  @!P4 FMUL R7, R7, 16777216 ;  /* 0x4b8000000707c820 */ /* 0x000fe20000400000 */
[----:B------:R-:W-:Y:S01]  /*2900*/  FSETP.GT.AND P4, PT, |R24|, 8.50705917302346158658e+37, PT ;  /* 0x7e8000001800780b */ /* 0x000fe20003f84200 */
[----:B------:R-:W-:Y:S01]  /*2910*/  FMUL R83, R83, R14 ;  /* 0x0000000e53537220 */ /* 0x000fe20000400000 */
[----:B------:R-:W-:Y:S01]  /*2920*/  FMUL R12, R9, 0.25 ;  /* 0x3e800000090c7820 */ /* 0x000fe20000400000 */
[----:B------:R-:W-:Y:S01]  /*2930*/  FSETP.GT.AND P6, PT, |R21|, 8.50705917302346158658e+37, PT ;  /* 0x7e8000001500780b */ /* 0x000fe20003fc4200 */
[C---:B------:R-:W-:Y:S01]  /*2940*/  FADD R14, R88.reuse, R9 ;  /* 0x00000009580e7221 */ /* 0x040fe20000000000 */
[----:B------:R-:W-:Y:S01]  /*2950*/  FSEL R80, R17, R80, P4 ;  /* 0x0000005011507208 */ /* 0x000fe20002000000 */
[----:B------:R-:W-:Y:S01]  /*2960*/  FMUL R11, R88, 0.25 ;  /* 0x3e800000580b7820 */ /* 0x000fe20000400000 */
[----:B------:R-:W-:Y:S01]  /*2970*/  FSEL R20, R16, R81, P6 ;  /* 0x0000005110147208 */ /* 0x000fe20003000000 */
[----:B------:R-:W-:Y:S01]  /*2980*/  FADD R13, R87, R14 ;  /* 0x0000000e570d7221 */ /* 0x000fe20000000000 */
[----:B------:R-:W-:Y:S01]  /*2990*/  FSEL R17, R18, R21, P6 ;  /* 0x0000001512117208 */ /* 0x000fe20003000000 */
[----:B------:R-:W0:Y:S01]  /*29a0*/  MUFU.RCP R7, R7 ;  /* 0x0000000700077308 */ /* 0x000e220000001000 */
[----:B------:R-:W-:Y:S01]  /*29b0*/  FSEL R12, R12, R9, P0 ;  /* 0x000000090c0c7208 */ /* 0x000fe20000000000 */
[----:B------:R-:W-:Y:S01]  /*29c0*/  @!P5 FMUL R15, R15, 16777216 ;  /* 0x4b8000000f0fd820 */ /* 0x000fe20000400000 */
[----:B------:R-:W-:Y:S01]  /*29d0*/  FSETP.GEU.AND P6, PT, |R21|, 1.175494350822287508e-38, PT ;  /* 0x008000001500780b */ /* 0x000fe20003fce200 */
[----:B------:R-:W-:Y:S01]  /*29e0*/  FMUL R16, R87, 0.25 ;  /* 0x3e80000057107820 */ /* 0x000fe20000400000 */
[----:B------:R-:W-:Y:S01]  /*29f0*/  FSETP.GT.AND P0, PT, |R14|, 8.50705917302346158658e+37, PT ;  /* 0x7e8000000e00780b */ /* 0x000fe20003f04200 */
[----:B------:R-:W-:Y:S01]  /*2a00*/  @!P1 FMUL R12, R12, 16777216 ;  /* 0x4b8000000c0c9820 */ /* 0x000fe20000400000 */
[----:B------:R-:W-:Y:S01]  /*2a10*/  @!P1 FMUL R89, R89, 16777216 ;  /* 0x4b80000059599820 */ /* 0x000fe20000400000 */
[----:B------:R-:W-:Y:S01]  /*2a20*/  FSETP.GT.AND P1, PT, |R13|, 8.50705917302346158658e+37, PT ;  /* 0x7e8000000d00780b */ /* 0x000fe20003f24200 */
[----:B------:R-:W-:Y:S01]  /*2a30*/  FADD R25, R79, R24 ;  /* 0x000000184f197221 */ /* 0x000fe20000000000 */
[----:B------:R-:W-:Y:S01]  /*2a40*/  FSEL R88, R11, R88, P0 ;  /* 0x000000580b587208 */ /* 0x000fe20000000000 */
[----:B------:R-:W-:Y:S01]  /*2a50*/  FMUL R11, R14, 0.25 ;  /* 0x3e8000000e0b7820 */ /* 0x000fe20000400000 */
[----:B------:R-:W1:Y:S01]  /*2a60*/  MUFU.RCP R15, R15 ;  /* 0x0000000f000f7308 */ /* 0x000e620000001000 */
[----:B------:R-:W-:Y:S01]  /*2a70*/  FSEL R87, R16, R87, P1 ;  /* 0x0000005710577208 */ /* 0x000fe20000800000 */
[----:B------:R-:W-:Y:S01]  /*2a80*/  FMUL R16, R79, 0.25 ;  /* 0x3e8000004f107820 */ /* 0x000fe20000400000 */
[----:B------:R-:W-:Y:S01]  /*2a90*/  FMUL R19, R24, 0.25 ;  /* 0x3e80000018137820 */ /* 0x000fe20000400000 */
[----:B------:R-:W-:Y:S01]  /*2aa0*/  FSEL R11, R11, R14, P0 ;  /* 0x0000000e0b0b7208 */ /* 0x000fe20000000000 */
[----:B------:R-:W-:Y:S01]  /*2ab0*/  @!P6 FMUL R17, R17, 16777216 ;  /* 0x4b8000001111e820 */ /* 0x000fe20000400000 */
[----:B------:R-:W-:Y:S01]  /*2ac0*/  FSETP.GT.AND P0, PT, |R25|, 8.50705917302346158658e+37, PT ;  /* 0x7e8000001900780b */ /* 0x000fe20003f04200 */
[----:B------:R-:W-:Y:S01]  /*2ad0*/  FADD R58, -R59, R58 ;  /* 0x0000003a3b3a7221 */ /* 0x000fe20000000100 */
[----:B0-----:R-:W-:Y:S01]  /*2ae0*/  FMUL R7, R7, R90 ;  /* 0x0000005a07077220 */ /* 0x001fe20000400000 */
[----:B------:R-:W-:Y:S01]  /*2af0*/  FSEL R19, R19, R24, P4 ;  /* 0x0000001813137208 */ /* 0x000fe20002000000 */
[----:B------:R-:W-:Y:S01]  /*2b00*/  @!P5 FMUL R82, R82, 16777216 ;  /* 0x4b8000005252d820 */ /* 0x000fe20000400000 */
[----:B------:R-:W-:Y:S01]  /*2b10*/  FSEL R79, R16, R79, P0 ;  /* 0x0000004f104f7208 */ /* 0x000fe20000000000 */
[----:B------:R-:W-:Y:S01]  /*2b20*/  FMUL R16, R13, 0.25 ;  /* 0x3e8000000d107820 */ /* 0x000fe20000400000 */
[----:B------:R-:W0:Y:S01]  /*2b30*/  MUFU.RCP R17, R17 ;  /* 0x0000001100117308 */ /* 0x000e220000001000 */
[----:B------:R-:W-:Y:S01]  /*2b40*/  FSETP.NEU.AND P4, PT, R8, RZ, PT ;  /* 0x000000ff0800720b */ /* 0x000fe20003f8d000 */
[----:B------:R-:W-:Y:S01]  /*2b50*/  FMUL R10, R58, R58 ;  /* 0x0000003a3a0a7220 */ /* 0x000fe20000400000 */
[----:B------:R-:W-:Y:S01]  /*2b60*/  FADD R18, R86, R13 ;  /* 0x0000000d56127221 */ /* 0x000fe20000000000 */
[----:B------:R-:W-:Y:S01]  /*2b70*/  FSEL R16, R16, R13, P1 ;  /* 0x0000000d10107208 */ /* 0x000fe20000800000 */
[----:B------:R-:W-:Y:S01]  /*2b80*/  FMUL R26, R25, 0.25 ;  /* 0x3e800000191a7820 */ /* 0x000fe20000400000 */
[----:B------:R-:W-:Y:S01]  /*2b90*/  FSETP.GEU.AND P1, PT, |R24|, 1.175494350822287508e-38, PT ;  /* 0x008000001800780b */ /* 0x000fe20003f2e200 */
[----:B------:R-:W-:Y:S01]  /*2ba0*/  FADD R74, R75, R74 ;  /* 0x0000004a4b4a7221 */ /* 0x000fe20000000000 */
[----:B------:R-:W-:Y:S01]  /*2bb0*/  FSEL R7, R7, RZ, P4 ;  /* 0x000000ff07077208 */ /* 0x000fe20002000000 */
[----:B------:R-:W-:Y:S01]  /*2bc0*/  FMUL R10, R91, R10 ;  /* 0x0000000a5b0a7220 */ /* 0x000fe20000400000 */
[----:B------:R-:W-:Y:S01]  /*2bd0*/  FSETP.GEU.AND P5, PT, |R14|, 1.175494350822287508e-38, PT ;  /* 0x008000000e00780b */ /* 0x000fe20003fae200 */
[----:B-1----:R-:W-:Y:S01]  /*2be0*/  FMUL R82, R15, R82 ;  /* 0x000000520f527220 */ /* 0x002fe20000400000 */
[----:B------:R-:W-:Y:S01]  /*2bf0*/  FMUL R15, R86, 0.25 ;  /* 0x3e800000560f7820 */ /* 0x000fe20000400000 */
[----:B------:R-:W-:Y:S01]  /*2c00*/  FSETP.GT.AND P4, PT, |R18|, 8.50705917302346158658e+37, PT ;  /* 0x7e8000001200780b */ /* 0x000fe20003f84200 */
[----:B------:R-:W-:Y:S01]  /*2c10*/  FFMA R58, R58, R7, R59 ;  /* 0x000000073a3a7223 */ /* 0x000fe2000000003b */
[----:B------:R-:W-:Y:S01]  /*2c20*/  FSEL R26, R26, R25, P0 ;  /* 0x000000191a1a7208 */ /* 0x000fe20000000000 */
[----:B------:R-:W-:Y:S01]  /*2c30*/  FFMA R10, R7, R10, R74 ;  /* 0x0000000a070a7223 */ /* 0x000fe2000000004a */
[----:B------:R-:W-:Y:S01]  /*2c40*/  FSETP.GEU.AND P0, PT, |R25|, 1.175494350822287508e-38, PT ;  /* 0x008000001900780b */ /* 0x000fe20003f0e200 */
[----:B------:R-:W-:Y:S01]  /*2c50*/  FMUL R7, R18, 0.25 ;  /* 0x3e80000012077820 */ /* 0x000fe20000400000 */
[----:B------:R-:W-:Y:S01]  /*2c60*/  @!P6 FMUL R20, R20, 16777216 ;  /* 0x4b8000001414e820 */ /* 0x000fe20000400000 */
[----:B------:R-:W-:Y:S01]  /*2c70*/  FSEL R86, R15, R86, P4 ;  /* 0x000000560f567208 */ /* 0x000fe20002000000 */
[----:B------:R-:W-:Y:S01]  /*2c80*/  FADD R15, R85, R18 ;  /* 0x00000012550f7221 */ /* 0x000fe20000000000 */
[----:B------:R-:W-:Y:S01]  /*2c90*/  FADD R28, R78, R25 ;  /* 0x000000194e1c7221 */ /* 0x000fe20000000000 */
[----:B0-----:R-:W-:Y:S01]  /*2ca0*/  FMUL R17, R17, R20 ;  /* 0x0000001411117220 */ /* 0x001fe20000400000 */
[----:B------:R-:W-:Y:S01]  /*2cb0*/  FSEL R7, R7, R18, P4 ;  /* 0x0000001207077208 */ /* 0x000fe20002000000 */
[----:B------:R-:W-:Y:S01]  /*2cc0*/  FMUL R20, R85, 0.25 ;  /* 0x3e80000055147820 */ /* 0x000fe20000400000 */
[----:B------:R-:W-:Y:S01]  /*2cd0*/  @!P1 FMUL R19, R19, 16777216 ;  /* 0x4b80000013139820 */ /* 0x000fe20000400000 */
[----:B------:R-:W-:Y:S01]  /*2ce0*/  @!P1 FMUL R80, R80, 16777216 ;  /* 0x4b80000050509820 */ /* 0x000fe20000400000 */
[----:B------:R-:W-:Y:S01]  /*2cf0*/  FSETP.GEU.AND P4, PT, |R18|, 1.175494350822287508e-38, PT ;  /* 0x008000001200780b */ /* 0x000fe20003f8e200 */
[----:B------:R-:W-:Y:S01]  /*2d00*/  @!P5 FMUL R11, R11, 16777216 ;  /* 0x4b8000000b0bd820 */ /* 0x000fe20000400000 */
[----:B------:R-:W-:Y:S01]  /*2d10*/  FSETP.GT.AND P1, PT, |R15|, 8.50705917302346158658e+37, PT ;  /* 0x7e8000000f00780b */ /* 0x000fe20003f24200 */
[----:B------:R-:W-:Y:S01]  /*2d20*/  @!P5 FMUL R88, R88, 16777216 ;  /* 0x4b8000005858d820 */ /* 0x000fe20000400000 */
[C---:B------:R-:W-:Y:S01]  /*2d30*/  FADD R29, R77.reuse, R28 ;  /* 0x0000001c4d1d7221 */ /* 0x040fe20000000000 */
[----:B------:R-:W-:Y:S01]  /*2d40*/  FSETP.NEU.AND P5, PT, R22, RZ, PT ;  /* 0x000000ff1600720b */ /* 0x000fe20003fad000 */
[----:B------:R-:W0:Y:S01]  /*2d50*/  MUFU.RCP R12, R12 ;  /* 0x0000000c000c7308 */ /* 0x000e220000001000 */
[----:B------:R-:W-:Y:S01]  /*2d60*/  FSEL R85, R20, R85, P1 ;  /* 0x0000005514557208 */ /* 0x000fe20000800000 */
[----:B------:R-:W-:Y:S01]  /*2d70*/  FMUL R20, R77, 0.25 ;  /* 0x3e8000004d147820 */ /* 0x000fe20000400000 */
[----:B------:R-:W-:Y:S01]  /*2d80*/  @!P0 FMUL R26, R26, 16777216 ;  /* 0x4b8000001a1a8820 */ /* 0x000fe20000400000 */
[----:B------:R-:W-:Y:S01]  /*2d90*/  @!P0 FMUL R79, R79, 16777216 ;  /* 0x4b8000004f4f8820 */ /* 0x000fe20000400000 */
[----:B------:R-:W-:Y:S01]  /*2da0*/  FMUL R23, R78, 0.25 ;  /* 0x3e8000004e177820 */ /* 0x000fe20000400000 */
[----:B------:R-:W-:Y:S01]  /*2db0*/  FSEL R82, R82, RZ, P5 ;  /* 0x000000ff52527208 */ /* 0x000fe20002800000 */
[----:B------:R-:W-:Y:S01]  /*2dc0*/  @!P4 FMUL R7, R7, 16777216 ;  /* 0x4b8000000707c820 */ /* 0x000fe20000400000 */
[----:B------:R-:W-:Y:S01]  /*2dd0*/  FSETP.GT.AND P0, PT, |R29|, 8.50705917302346158658e+37, PT ;  /* 0x7e8000001d00780b */ /* 0x000fe20003f04200 */
[----:B------:R-:W1:Y:S01]  /*2de0*/  MUFU.RCP R19, R19 ;  /* 0x0000001300137308 */ /* 0x000e620000001000 */
[----:B------:R-:W-:Y:S01]  /*2df0*/  FSETP.GT.AND P5, PT, |R28|, 8.50705917302346158658e+37, PT ;  /* 0x7e8000001c00780b */ /* 0x000fe20003fa4200 */
[----:B------:R-:W-:Y:S01]  /*2e00*/  FADD R73, R73, R10 ;  /* 0x0000000a49497221 */ /* 0x000fe20000000000 */
[----:B------:R-:W-:Y:S01]  /*2e10*/  FSETP.GEU.AND P6, PT, |R13|, 1.175494350822287508e-38, PT ;  /* 0x008000000d00780b */ /* 0x000fe20003fce200 */
[----:B------:R-:W-:Y:S01]  /*2e20*/  FMUL R30, R29, 0.25 ;  /* 0x3e8000001d1e7820 */ /* 0x000fe20000400000 */
[----:B------:R-:W-:Y:S01]  /*2e30*/  FSEL R77, R20, R77, P0 ;  /* 0x0000004d144d7208 */ /* 0x000fe20000000000 */
[----:B------:R-:W-:Y:S01]  /*2e40*/  FMUL R20, R15, 0.25 ;  /* 0x3e8000000f147820 */ /* 0x000fe20000400000 */
[----:B------:R-:W-:Y:S01]  /*2e50*/  FSEL R78, R23, R78, P5 ;  /* 0x0000004e174e7208 */ /* 0x000fe20002800000 */
[----:B------:R-:W-:Y:S01]  /*2e60*/  FMUL R23, R28, 0.25 ;  /* 0x3e8000001c177820 */ /* 0x000fe20000400000 */
[----:B------:R-:W2:Y:S01]  /*2e70*/  MUFU.RCP R7, R7 ;  /* 0x0000000700077308 */ /* 0x000ea20000001000 */
[----:B0-----:R-:W-:Y:S01]  /*2e80*/  FMUL R12, R12, R89 ;  /* 0x000000590c0c7220 */ /* 0x001fe20000400000 */
[----:B------:R-:W-:Y:S01]  /*2e90*/  FSEL R20, R20, R15, P1 ;  /* 0x0000000f14147208 */ /* 0x000fe20000800000 */
[----:B------:R-:W-:Y:S01]  /*2ea0*/  FADD R10, R84, R15 ;  /* 0x0000000f540a7221 */ /* 0x000fe20000000000 */
[----:B------:R-:W-:Y:S01]  /*2eb0*/  FSEL R27, R23, R28, P5 ;  /* 0x0000001c171b7208 */ /* 0x000fe20002800000 */
[----:B------:R-:W-:Y:S01]  /*2ec0*/  FADD R31, R76, R29 ;  /* 0x0000001d4c1f7221 */ /* 0x000fe20000000000 */
[----:B------:R-:W-:Y:S01]  /*2ed0*/  FSETP.NEU.AND P1, PT, R21, RZ, PT ;  /* 0x000000ff1500720b */ /* 0x000fe20003f2d000 */
[----:B------:R-:W-:Y:S01]  /*2ee0*/  @!P6 FMUL R16, R16, 16777216 ;  /* 0x4b8000001010e820 */ /* 0x000fe20000400000 */
[----:B------:R-:W-:Y:S01]  /*2ef0*/  FSETP.GEU.AND P5, PT, |R28|, 1.175494350822287508e-38, PT ;  /* 0x008000001c00780b */ /* 0x000fe20003fae200 */
[----:B------:R-:W-:Y:S01]  /*2f00*/  @!P6 FMUL R87, R87, 16777216 ;  /* 0x4b8000005757e820 */ /* 0x000fe20000400000 */
[----:B------:R-:W-:Y:S01]  /*2f10*/  FSETP.NEU.AND P6, PT, R9, RZ, PT ;  /* 0x000000ff0900720b */ /* 0x000fe20003fcd000 */
[----:B------:R-:W0:Y:S01]  /*2f20*/  MUFU.RCP R11, R11 ;  /* 0x0000000b000b7308 */ /* 0x000e220000001000 */
[----:B------:R-:W-:Y:S01]  /*2f30*/  FSEL R23, R17, RZ, P1 ;  /* 0x000000ff11177208 */ /* 0x000fe20000800000 */
[----:B-1----:R-:W-:Y:S01]  /*2f40*/  FMUL R80, R19, R80 ;  /* 0x0000005013507220 */ /* 0x002fe20000400000 */
[----:B------:R-:W-:Y:S01]  /*2f50*/  FSETP.GEU.AND P1, PT, |R29|, 1.175494350822287508e-38, PT ;  /* 0x008000001d00780b */ /* 0x000fe20003f2e200 */
[----:B------:R-:W-:Y:S01]  /*2f60*/  FMUL R19, R84, 0.25 ;  /* 0x3e80000054137820 */ /* 0x000fe20000400000 */
[----:B------:R-:W-:Y:S01]  /*2f70*/  FSEL R12, R12, RZ, P6 ;  /* 0x000000ff0c0c7208 */ /* 0x000fe20003000000 */
[----:B------:R-:W-:Y:S01]  /*2f80*/  FFMA R50, R50, R82, R51 ;  /* 0x0000005232327223 */ /* 0x000fe20000000033 */
[----:B------:R-:W-:Y:S01]  /*2f90*/  FSEL R30, R30, R29, P0 ;  /* 0x0000001d1e1e7208 */ /* 0x000fe20000000000 */
[C---:B------:R-:W-:Y:S01]  /*2fa0*/  FMUL R17, R10.reuse, 0.25 ;  /* 0x3e8000000a117820 */ /* 0x040fe20000400000 */
[----:B------:R-:W-:Y:S01]  /*2fb0*/  FSETP.GT.AND P6, PT, |R10|, 8.50705917302346158658e+37, PT ;  /* 0x7e8000000a00780b */ /* 0x000fe20003fc4200 */
[----:B------:R-:W-:Y:S01]  /*2fc0*/  @!P4 FMUL R86, R86, 16777216 ;  /* 0x4b8000005656c820 */ /* 0x000fe20000400000 */
[----:B------:R-:W-:Y:S01]  /*2fd0*/  FSETP.GEU.AND P0, PT, |R10|, 1.175494350822287508e-38, PT ;  /* 0x008000000a00780b */ /* 0x000fe20003f0e200 */
[----:B------:R-:W1:Y:S01]  /*2fe0*/  MUFU.RCP R16, R16 ;  /* 0x0000001000107308 */ /* 0x000e620000001000 */
[----:B------:R-:W-:Y:S01]  /*2ff0*/  FSEL R84, R19, R84, P6 ;  /* 0x0000005413547208 */ /* 0x000fe20003000000 */
[----:B------:R-:W-:Y:S01]  /*3000*/  @!P5 FMUL R27, R27, 16777216 ;  /* 0x4b8000001b1bd820 */ /* 0x000fe20000400000 */
[----:B------:R-:W-:Y:S01]  /*3010*/  @!P5 FMUL R78, R78, 16777216 ;  /* 0x4b8000004e4ed820 */ /* 0x000fe20000400000 */
[----:B------:R-:W-:Y:S01]  /*3020*/  FMUL R19, R76, 0.25 ;  /* 0x3e8000004c137820 */ /* 0x000fe20000400000 */
[----:B------:R-:W-:Y:S01]  /*3030*/  FADD R57, R57, -R58 ;  /* 0x8000003a39397221 */ /* 0x000fe20000000000 */
[----:B------:R-:W-:Y:S01]  /*3040*/  FSETP.GT.AND P5, PT, |R31|, 8.50705917302346158658e+37, PT ;  /* 0x7e8000001f00780b */ /* 0x000fe20003fa4200 */
[----:B------:R-:W-:Y:S01]  /*3050*/  FADD R49, R49, -R50 ;  /* 0x8000003231317221 */ /* 0x000fe20000000000 */
[----:B------:R-:W-:Y:S01]  /*3060*/  FSEL R17, R17, R10, P6 ;  /* 0x0000000a11117208 */ /* 0x000fe20003000000 */
[----:B--2---:R-:W-:Y:S01]  /*3070*/  FMUL R86, R7, R86 ;  /* 0x0000005607567220 */ /* 0x004fe20000400000 */
[----:B------:R-:W-:Y:S01]  /*3080*/  @!P1 FMUL R30, R30, 16777216 ;  /* 0x4b8000001e1e9820 */ /* 0x000fe20000400000 */
[----:B------:R-:W-:Y:S01]  /*3090*/  FFMA R7, R57, R12, R58 ;  /* 0x0000000c39077223 */ /* 0x000fe2000000003a */
[----:B------:R-:W-:Y:S01]  /*30a0*/  @!P1 FMUL R77, R77, 16777216 ;  /* 0x4b8000004d4d9820 */ /* 0x000fe20000400000 */
[----:B------:R-:W-:Y:S01]  /*30b0*/  FSEL R33, R19, R76, P5 ;  /* 0x0000004c13217208 */ /* 0x000fe20002800000 */
[----:B------:R-:W-:Y:S01]  /*30c0*/  FMUL R57, R57, R57 ;  /* 0x0000003939397220 */ /* 0x000fe20000400000 */
[----:B------:R-:W-:Y:S01]  /*30d0*/  FSETP.NEU.AND P1, PT, R24, RZ, PT ;  /* 0x000000ff1800720b */ /* 0x000fe20003f2d000 */
[----:B------:R-:W-:Y:S01]  /*30e0*/  FFMA R19, R49, R23, R50 ;  /* 0x0000001731137223 */ /* 0x000fe20000000032 */
[----:B0-----:R-:W-:Y:S01]  /*30f0*/  FMUL R11, R11, R88 ;  /* 0x000000580b0b7220 */ /* 0x001fe20000400000 */
[----:B------:R-:W-:Y:S01]  /*3100*/  FSETP.GEU.AND P4, PT, |R15|, 1.175494350822287508e-38, PT ;  /* 0x008000000f00780b */ /* 0x000fe20003f8e200 */
[----:B------:R-:W-:Y:S01]  /*3110*/  @!P0 FMUL R17, R17, 16777216 ;  /* 0x4b80000011118820 */ /* 0x000fe20000400000 */
[----:B------:R-:W-:Y:S01]  /*3120*/  @!P0 FMUL R84, R84, 16777216 ;  /* 0x4b80000054548820 */ /* 0x000fe20000400000 */
[----:B------:R-:W-:Y:S01]  /*3130*/  FMUL R57, R8, R57 ;  /* 0x0000003908397220 */ /* 0x000fe20000400000 */
[----:B------:R-:W-:Y:S01]  /*3140*/  FSETP.NEU.AND P0, PT, R14, RZ, PT ;  /* 0x000000ff0e00720b */ /* 0x000fe20003f0d000 */
[----:B------:R-:W-:Y:S01]  /*3150*/  FADD R48, R48, -R19 ;  /* 0x8000001330307221 */ /* 0x000fe20000000000 */
[----:B------:R-:W-:Y:S01]  /*3160*/  FSEL R80, R80, RZ, P1 ;  /* 0x000000ff50507208 */ /* 0x000fe20000800000 */
[----:B------:R-:W-:Y:S01]  /*3170*/  FFMA R57, R12, R57, R73 ;  /* 0x000000390c397223 */ /* 0x000fe20000000049 */
[----:B------:R-:W-:Y:S01]  /*3180*/  FSEL R11, R11, RZ, P0 ;  /* 0x000000ff0b0b7208 */ /* 0x000fe20000000000 */
[----:B------:R-:W0:Y:S01]  /*3190*/  MUFU.RCP R26, R26 ;  /* 0x0000001a001a7308 */ /* 0x000e220000001000 */
[----:B------:R-:W-:Y:S01]  /*31a0*/  FADD R56, R56, -R7 ;  /* 0x8000000738387221 */ /* 0x000fe20000000000 */
[----:B------:R-:W-:Y:S01]  /*31b0*/  FFMA R12, R48, R80, R19 ;  /* 0x00000050300c7223 */ /* 0x000fe20000000013 */
[----:B-1----:R-:W-:Y:S01]  /*31c0*/  FMUL R16, R16, R87 ;  /* 0x0000005710107220 */ /* 0x002fe20000400000 */
[----:B------:R-:W1:Y:S01]  /*31d0*/  SHFL.BFLY PT, R19, R10, 0x10, 0x1f ;  /* 0x0e001f000a137f89 */ /* 0x000e6200000e0000 */
[----:B------:R-:W-:Y:S01]  /*31e0*/  FSETP.NEU.AND P0, PT, R13, RZ, PT ;  /* 0x000000ff0d00720b */ /* 0x000fe20003f0d000 */
[----:B------:R-:W-:Y:S01]  /*31f0*/  FFMA R8, R56, R11, R7 ;  /* 0x0000000b38087223 */ /* 0x000fe20000000007 */
[----:B------:R-:W-:Y:S01]  /*3200*/  @!P4 FMUL R20, R20, 16777216 ;  /* 0x4b8000001414c820 */ /* 0x000fe20000400000 */
[----:B------:R-:W-:Y:S01]  /*3210*/  FADD R67, R67, R66 ;  /* 0x0000004243437221 */ /* 0x000fe20000000000 */
[----:B------:R-:W-:Y:S01]  /*3220*/  FSEL R16, R16, RZ, P0 ;  /* 0x000000ff10107208 */ /* 0x000fe20000000000 */
[--C-:B------:R-:W-:Y:S01]  /*3230*/  FADD R55, R55, -R8.reuse ;  /* 0x8000000837377221 */ /* 0x100fe20000000000 */
[----:B------:R-:W-:Y:S01]  /*3240*/  FMUL R56, R56, R56 ;  /* 0x0000003838387220 */ /* 0x000fe20000400000 */
[----:B------:R-:W-:Y:S01]  /*3250*/  FFMA R82, R82, R83, R67 ;  /* 0x0000005352527223 */ /* 0x000fe20000000043 */
[----:B------:R-:W2:Y:S01]  /*3260*/  MUFU.RCP R20, R20 ;  /* 0x0000001400147308 */ /* 0x000ea20000001000 */
[----:B------:R-:W-:Y:S01]  /*3270*/  FFMA R7, R55, R16, R8 ;  /* 0x0000001037077223 */ /* 0x000fe20000000008 */
[----:B------:R-:W-:Y:S01]  /*3280*/  FMUL R49, R49, R49 ;  /* 0x0000003131317220 */ /* 0x000fe20000400000 */
[----:B0-----:R-:W-:Y:S01]  /*3290*/  FMUL R26, R26, R79 ;  /* 0x0000004f1a1a7220 */ /* 0x001fe20000400000 */
[----:B------:R-:W-:Y:S01]  /*32a0*/  FADD R47, R47, -R12 ;  /* 0x8000000c2f2f7221 */ /* 0x000fe20000000000 */
[----:B------:R-:W-:Y:S01]  /*32b0*/  FADD R54, R54, -R7 ;  /* 0x8000000736367221 */ /* 0x000fe20000000000 */
[----:B------:R-:W-:Y:S01]  /*32c0*/  FSETP.NEU.AND P0, PT, R25, RZ, PT ;  /* 0x000000ff1900720b */ /* 0x000fe20003f0d000 */
[----:B------:R-:W-:Y:S01]  /*32d0*/  FMUL R56, R9, R56 ;  /* 0x0000003809387220 */ /* 0x000fe20000400000 */
[----:B------:R-:W-:Y:S01]  /*32e0*/  FADD R82, R65, R82 ;  /* 0x0000005241527221 */ /* 0x000fe20000000000 */
[----:B------:R-:W-:Y:S01]  /*32f0*/  FMUL R49, R22, R49 ;  /* 0x0000003116317220 */ /* 0x000fe20000400000 */
[----:B------:R-:W-:Y:S01]  /*3300*/  FADD R72, R72, R57 ;  /* 0x0000003948487221 */ /* 0x000fe20000000000 */
[----:B------:R-:W-:Y:S01]  /*3310*/  FMUL R9, R47, R47 ;  /* 0x0000002f2f097220 */ /* 0x000fe20000400000 */
[----:B------:R-:W-:Y:S01]  /*3320*/  FMUL R8, R54, R54 ;  /* 0x0000003636087220 */ /* 0x000fe20000400000 */
[----:B------:R-:W-:Y:S01]  /*3330*/  FSEL R26, R26, RZ, P0 ;  /* 0x000000ff1a1a7208 */ /* 0x000fe20000000000 */
[----:B------:R-:W0:Y:S01]  /*3340*/  MUFU.RCP R27, R27 ;  /* 0x0000001b001b7308 */ /* 0x000e220000001000 */
[----:B------:R-:W-:Y:S01]  /*3350*/  FSETP.GEU.AND P6, PT, |R31|, 1.175494350822287508e-38, PT ;  /* 0x008000001f00780b */ /* 0x000fe20003fce200 */
[----:B------:R-:W-:Y:S01]  /*3360*/  FFMA R49, R23, R49, R82 ;  /* 0x0000003117317223 */ /* 0x000fe20000000052 */
[----:B------:R-:W-:Y:S01]  /*3370*/  FSETP.NEU.AND P0, PT, R18, RZ, PT ;  /* 0x000000ff1200720b */ /* 0x000fe20003f0d000 */
[----:B------:R-:W-:Y:S01]  /*3380*/  FMUL R48, R48, R48 ;  /* 0x0000003030307220 */ /* 0x000fe20000400000 */
[----:B------:R-:W-:Y:S01]  /*3390*/  FFMA R56, R11, R56, R72 ;  /* 0x000000380b387223 */ /* 0x000fe20000000048 */
[----:B------:R-:W-:Y:S01]  /*33a0*/  FMUL R55, R55, R55 ;  /* 0x0000003737377220 */ /* 0x000fe20000400000 */
[----:B------:R-:W-:Y:S01]  /*33b0*/  FMUL R9, R24, R9 ;  /* 0x0000000918097220 */ /* 0x000fe20000400000 */
[----:B------:R-:W3:Y:S01]  /*33c0*/  MUFU.RCP R17, R17 ;  /* 0x0000001100117308 */ /* 0x000ee20000001000 */
[----:B------:R-:W-:Y:S01]  /*33d0*/  FMUL R8, R13, R8 ;  /* 0x000000080d087220 */ /* 0x000fe20000400000 */
[----:B------:R-:W-:Y:S01]  /*33e0*/  FMUL R32, R31, 0.25 ;  /* 0x3e8000001f207820 */ /* 0x000fe20000400000 */
[----:B------:R-:W-:Y:S01]  /*33f0*/  @!P4 FMUL R85, R85, 16777216 ;  /* 0x4b8000005555c820 */ /* 0x000fe20000400000 */
[----:B------:R-:W4:Y:S01]  /*3400*/  SHFL.BFLY PT, R24, R31, 0x10, 0x1f ;  /* 0x0e001f001f187f89 */ /* 0x000f2200000e0000 */
[----:B-1----:R-:W-:Y:S01]  /*3410*/  FADD R13, R10, R19 ;  /* 0x000000130a0d7221 */ /* 0x002fe20000000000 */
[----:B------:R-:W-:Y:S01]  /*3420*/  FSEL R86, R86, RZ, P0 ;  /* 0x000000ff56567208 */ /* 0x000fe20000000000 */
[----:B------:R-:W-:Y:S01]  /*3430*/  FADD R49, R64, R49 ;  /* 0x0000003140317221 */ /* 0x000fe20000000000 */
[----:B------:R-:W-:Y:S01]  /*3440*/  FMUL R48, R21, R48 ;  /* 0x0000003015307220 */ /* 0x000fe20000400000 */
[----:B------:R-:W-:Y:S01]  /*3450*/  FADD R71, R71, R56 ;  /* 0x0000003847477221 */ /* 0x000fe20000000000 */
[----:B------:R-:W-:Y:S01]  /*3460*/  FMUL R55, R14, R55 ;  /* 0x000000370e377220 */ /* 0x000fe20000400000 */
[----:B------:R-:W1:Y:S01]  /*3470*/  MUFU.RCP R30, R30 ;  /* 0x0000001e001e7308 */ /* 0x000e620000001000 */
[----:B--2---:R-:W-:Y:S01]  /*3480*/  FMUL R20, R20, R85 ;  /* 0x0000005514147220 */ /* 0x004fe20000400000 */
[----:B------:R-:W-:Y:S01]  /*3490*/  FSEL R32, R32, R31, P5 ;  /* 0x0000001f20207208 */ /* 0x000fe20002800000 */
[----:B------:R-:W2:Y:S01]  /*34a0*/  SHFL.BFLY PT, R22, R13, 0x8, 0x1f ;  /* 0x0d001f000d167f89 */ /* 0x000ea200000e0000 */
[----:B------:R-:W-:Y:S01]  /*34b0*/  FSETP.NEU.AND P0, PT, R15, RZ, PT ;  /* 0x000000ff0f00720b */ /* 0x000fe20003f0d000 */
[----:B------:R-:W-:Y:S01]  /*34c0*/  FFMA R54, R54, R86, R7 ;  /* 0x0000005636367223 */ /* 0x000fe20000000007 */
[----:B------:R-:W-:Y:S01]  /*34d0*/  FFMA R48, R80, R48, R49 ;  /* 0x0000003050307223 */ /* 0x000fe20000000031 */
[----:B------:R-:W-:Y:S01]  /*34e0*/  FFMA R55, R16, R55, R71 ;  /* 0x0000003710377223 */ /* 0x000fe20000000047 */
[----:B------:R-:W-:Y:S01]  /*34f0*/  FFMA R47, R47, R26, R12 ;  /* 0x0000001a2f2f7223 */ /* 0x000fe2000000000c */
[----:B------:R-:W-:Y:S01]  /*3500*/  FSEL R20, R20, RZ, P0 ;  /* 0x000000ff14147208 */ /* 0x000fe20000000000 */
[----:B------:R-:W-:Y:S01]  /*3510*/  @!P6 FMUL R32, R32, 16777216 ;  /* 0x4b8000002020e820 */ /* 0x000fe20000400000 */
[----:B------:R-:W-:Y:S01]  /*3520*/  FADD R53, R53, -R54 ;  /* 0x8000003635357221 */ /* 0x000fe20000000000 */
[----:B------:R-:W-:Y:S01]  /*3530*/  FADD R63, R63, R48 ;  /* 0x000000303f3f7221 */ /* 0x000fe20000000000 */
[----:B------:R-:W-:Y:S01]  /*3540*/  FADD R55, R70, R55 ;  /* 0x0000003746377221 */ /* 0x000fe20000000000 */
[----:B------:R-:W-:Y:S01]  /*3550*/  FADD R46, R46, -R47 ;  /* 0x8000002f2e2e7221 */ /* 0x000fe20000000000 */
[----:B0-----:R-:W-:Y:S01]  /*3560*/  FMUL R27, R27, R78 ;  /* 0x0000004e1b1b7220 */ /* 0x001fe20000400000 */
[----:B------:R-:W-:Y:S01]  /*3570*/  FSETP.NEU.AND P1, PT, R28, RZ, PT ;  /* 0x000000ff1c00720b */ /* 0x000fe20003f2d000 */
[----:B------:R-:W-:Y:S01]  /*3580*/  FFMA R7, R53, R20, R54 ;  /* 0x0000001435077223 */ /* 0x000fe20000000036 */
[----:B---3--:R-:W-:Y:S01]  /*3590*/  FMUL R17, R17, R84 ;  /* 0x0000005411117220 */ /* 0x008fe20000400000 */
[----:B------:R-:W-:Y:S01]  /*35a0*/  FFMA R9, R26, R9, R63 ;  /* 0x000000091a097223 */ /* 0x000fe2000000003f */
[----:B------:R-:W-:Y:S01]  /*35b0*/  FMUL R12, R46, R46 ;  /* 0x0000002e2e0c7220 */ /* 0x000fe20000400000 */
[----:B------:R-:W-:Y:S01]  /*35c0*/  FFMA R8, R86, R8, R55 ;  /* 0x0000000856087223 */ /* 0x000fe20000000037 */
[----:B------:R-:W-:Y:S01]  /*35d0*/  FMUL R53, R53, R53 ;  /* 0x0000003535357220 */ /* 0x000fe20000400000 */
[----:B------:R-:W0:Y:S01]  /*35e0*/  MUFU.RCP R32, R32 ;  /* 0x0000002000207308 */ /* 0x000e220000001000 */
[----:B------:R-:W-:Y:S01]  /*35f0*/  FSETP.NEU.AND P0, PT, R10, RZ, PT ;  /* 0x000000ff0a00720b */ /* 0x000fe20003f0d000 */
[----:B------:R-:W-:Y:S01]  /*3600*/  FADD R62, R62, R9 ;  /* 0x000000093e3e7221 */ /* 0x000fe20000000000 */
[----:B------:R-:W-:Y:S01]  /*3610*/  FSEL R27, R27, RZ, P1 ;  /* 0x000000ff1b1b7208 */ /* 0x000fe20000800000 */
[----:B------:R-:W-:Y:S01]  /*3620*/  FMUL R12, R25, R12 ;  /* 0x0000000c190c7220 */ /* 0x000fe20000400000 */
[----:B------:R-:W-:Y:S01]  /*3630*/  FADD R69, R69, R8 ;  /* 0x0000000845457221 */ /* 0x000fe20000000000 */
[----:B------:R-:W-:Y:S01]  /*3640*/  FMUL R53, R18, R53 ;  /* 0x0000003512357220 */ /* 0x000fe20000400000 */
[----:B-1----:R-:W-:Y:S01]  /*3650*/  FMUL R30, R30, R77 ;  /* 0x0000004d1e1e7220 */ /* 0x002fe20000400000 */
[----:B------:R-:W-:Y:S01]  /*3660*/  FSEL R17, R17, RZ, P0 ;  /* 0x000000ff11117208 */ /* 0x000fe20000000000 */
[----:B------:R-:W-:Y:S01]  /*3670*/  FADD R52, R52, -R7 ;  /* 0x8000000734347221 */ /* 0x000fe20000000000 */
[----:B------:R-:W-:Y:S01]  /*3680*/  FSETP.GT.AND P5, PT, |R13|, 8.50705917302346158658e+37, PT ;  /* 0x7e8000000d00780b */ /* 0x000fe20003fa4200 */
[----:B------:R-:W-:Y:S01]  /*3690*/  FFMA R12, R27, R12, R62 ;  /* 0x0000000c1b0c7223 */ /* 0x000fe2000000003e */
[----:B------:R-:W-:Y:S01]  /*36a0*/  FSETP.NEU.AND P1, PT, R29, RZ, PT ;  /* 0x000000ff1d00720b */ /* 0x000fe20003f2d000 */
[----:B------:R-:W-:Y:S01]  /*36b0*/  FFMA R53, R20, R53, R69 ;  /* 0x0000003514357223 */ /* 0x000fe20000000045 */
[----:B----4-:R-:W-:Y:S01]  /*36c0*/  FADD R20, R31, R24 ;  /* 0x000000181f147221 */ /* 0x010fe20000000000 */
[----:B------:R-:W-:Y:S01]  /*36d0*/  FFMA R7, R52, R17, R7 ;  /* 0x0000001134077223 */ /* 0x000fe20000000007 */
[----:B------:R-:W-:Y:S01]  /*36e0*/  FSEL R30, R30, RZ, P1 ;  /* 0x000000ff1e1e7208 */ /* 0x000fe20000800000 */
[----:B------:R-:W-:Y:S01]  /*36f0*/  FFMA R47, R46, R27, R47 ;  /* 0x0000001b2e2f7223 */ /* 0x000fe2000000002f */
[----:B------:R-:W-:Y:S01]  /*3700*/  FMUL R52, R52, R52 ;  /* 0x0000003434347220 */ /* 0x000fe20000400000 */
[----:B------:R-:W-:Y:S01]  /*3710*/  FSETP.GEU.AND P1, PT, |R13|, 1.175494350822287508e-38, PT ;  /* 0x008000000d00780b */ /* 0x000fe20003f2e200 */
[----:B------:R-:W-:Y:S01]  /*3720*/  FADD R61, R61, R12 ;  /* 0x0000000c3d3d7221 */ /* 0x000fe20000000000 */
[----:B------:R-:W-:Y:S01]  /*3730*/  @!P6 FMUL R33, R33, 16777216 ;  /* 0x4b8000002121e820 */ /* 0x000fe20000400000 */
[C---:B------:R-:W-:Y:S01]  /*3740*/  FMUL R12, R13.reuse, 0.25 ;  /* 0x3e8000000d0c7820 */ /* 0x040fe20000400000 */
[----:B------:R-:W-:Y:S01]  /*3750*/  FSETP.GEU.AND P0, PT, |R20|, 1.175494350822287508e-38, PT ;  /* 0x008000001400780b */ /* 0x000fe20003f0e200 */
[----:B--2---:R-:W-:Y:S01]  /*3760*/  FADD R18, R13, R22 ;  /* 0x000000160d127221 */ /* 0x004fe20000000000 */
[--C-:B------:R-:W-:Y:S01]  /*3770*/  FADD R94, R94, -R47.reuse ;  /* 0x8000002f5e5e7221 */ /* 0x100fe20000000000 */
[----:B------:R-:W-:Y:S01]  /*3780*/  FMUL R52, R15, R52 ;  /* 0x000000340f347220 */ /* 0x000fe20000400000 */
[----:B------:R-:W-:Y:S01]  /*3790*/  FMUL R15, R20, 0.25 ;  /* 0x3e800000140f7820 */ /* 0x000fe20000400000 */
[----:B0-----:R-:W-:Y:S01]  /*37a0*/  FMUL R32, R32, R33 ;  /* 0x0000002120207220 */ /* 0x001fe20000400000 */
[----:B------:R-:W-:Y:S01]  /*37b0*/  FSETP.GT.AND P4, PT, |R20|, 8.50705917302346158658e+37, PT ;  /* 0x7e8000001400780b */ /* 0x000fe20003f84200 */
[----:B------:R-:W-:Y:S01]  /*37c0*/  @P5 FMUL R19, R19, 0.25 ;  /* 0x3e80000013135820 */ /* 0x000fe20000400000 */
[----:B------:R-:W-:Y:S01]  /*37d0*/  FSETP.NEU.AND P6, PT, R31, RZ, PT ;  /* 0x000000ff1f00720b */ /* 0x000fe20003fcd000 */
[----:B------:R-:W-:Y:S01]  /*37e0*/  FFMA R8, R94, R30, R47 ;  /* 0x0000001e5e087223 */ /* 0x000fe2000000002f */
[----:B------:R-:W-:Y:S01]  /*37f0*/  FSEL R11, R12, R13, P5 ;  /* 0x0000000d0c0b7208 */ /* 0x000fe20002800000 */
[----:B------:R-:W-:Y:S01]  /*3800*/  FMUL R9, R94, R94 ;  /* 0x0000005e5e097220 */ /* 0x000fe20000400000 */
[C---:B------:R-:W-:Y:S01]  /*3810*/  FSETP.GEU.AND P5, PT, |R18|.reuse, 1.175494350822287508e-38, PT ;  /* 0x008000001200780b */ /* 0x040fe20003fae200 */
[--C-:B------:R-:W-:Y:S01]  /*3820*/  FADD R95, R95, -R8.reuse ;  /* 0x800000085f5f7221 */ /* 0x100fe20000000000 */
[----:B------:R-:W-:Y:S01]  /*3830*/  FSEL R23, R15, R20, P4 ;  /* 0x000000140f177208 */ /* 0x000fe20002000000 */
[----:B------:R-:W-:Y:S01]  /*3840*/  FMUL R15, R18, 0.25 ;  /* 0x3e800000120f7820 */ /* 0x000fe20000400000 */
[----:B------:R-:W-:Y:S01]  /*3850*/  FSEL R32, R32, RZ, P6 ;  /* 0x000000ff20207208 */ /* 0x000fe20003000000 */
[----:B------:R-:W-:Y:S01]  /*3860*/  FMUL R9, R28, R9 ;  /* 0x000000091c097220 */ /* 0x000fe20000400000 */
[----:B------:R-:W-:Y:S01]  /*3870*/  FSETP.GT.AND P6, PT, |R18|, 8.50705917302346158658e+37, PT ;  /* 0x7e8000001200780b */ /* 0x000fe20003fc4200 */
[----:B------:R-:W-:Y:S01]  /*3880*/  @!P1 FMUL R11, R11, 16777216 ;  /* 0x4b8000000b0b9820 */ /* 0x000fe20000400000 */
[----:B------:R-:W0:Y:S01]  /*3890*/  SHFL.BFLY PT, R25, R20, 0x8, 0x1f ;  /* 0x0d001f0014197f89 */ /* 0x000e2200000e0000 */
[----:B------:R-:W-:Y:S01]  /*38a0*/  FFMA R9, R30, R9, R61 ;  /* 0x000000091e097223 */ /* 0x000fe2000000003d */
[C---:B------:R-:W-:Y:S01]  /*38b0*/  FFMA R8, R95.reuse, R32, R8 ;  /* 0x000000205f087223 */ /* 0x040fe20000000008 */
[----:B------:R-:W-:Y:S01]  /*38c0*/  FMUL R12, R95, R95 ;  /* 0x0000005f5f0c7220 */ /* 0x000fe20000400000 */
[----:B------:R-:W-:Y:S01]  /*38d0*/  @!P0 FMUL R23, R23, 16777216 ;  /* 0x4b80000017178820 */ /* 0x000fe20000400000 */
[----:B------:R-:W-:Y:S01]  /*38e0*/  FSEL R15, R15, R18, P6 ;  /* 0x000000120f0f7208 */ /* 0x000fe20003000000 */
[----:B------:R-:W1:Y:S01]  /*38f0*/  SHFL.BFLY PT, R14, R7, 0x10, 0x1f ;  /* 0x0e001f00070e7f89 */ /* 0x000e6200000e0000 */
[----:B------:R2:W3:Y:S01]  /*3900*/  MUFU.RCP R16, R11 ;  /* 0x0000000b00107308 */ /* 0x0004e20000001000 */
[----:B------:R-:W-:Y:S01]  /*3910*/  FADD R68, R68, R53 ;  /* 0x0000003544447221 */ /* 0x000fe20000000000 */
[----:B------:R-:W-:Y:S01]  /*3920*/  FADD R9, R60, R9 ;  /* 0x000000093c097221 */ /* 0x000fe20000000000 */
[----:B------:R-:W-:Y:S01]  /*3930*/  FMUL R12, R29, R12 ;  /* 0x0000000c1d0c7220 */ /* 0x000fe20000400000 */
[----:B------:R-:W-:Y:S01]  /*3940*/  @!P5 FMUL R15, R15, 16777216 ;  /* 0x4b8000000f0fd820 */ /* 0x000fe20000400000 */
[----:B------:R-:W4:Y:S01]  /*3950*/  SHFL.BFLY PT, R21, R8, 0x10, 0x1f ;  /* 0x0e001f0008157f89 */ /* 0x000f2200000e0000 */
[----:B------:R-:W-:Y:S01]  /*3960*/  FFMA R52, R17, R52, R68 ;  /* 0x0000003411347223 */ /* 0x000fe20000000044 */
[----:B------:R-:W-:Y:S01]  /*3970*/  FFMA R9, R32, R12, R9 ;  /* 0x0000000c20097223 */ /* 0x000fe20000000009 */
[----:B------:R-:W5:Y:S01]  /*3980*/  MUFU.RCP R23, R23 ;  /* 0x0000001700177308 */ /* 0x000f620000001000 */
[----:B------:R-:W-:Y:S01]  /*3990*/  @P4 FMUL R24, R24, 0.25 ;  /* 0x3e80000018184820 */ /* 0x000fe20000400000 */
[----:B------:R-:W-:Y:S01]  /*39a0*/  @!P1 FMUL R19, R19, 16777216 ;  /* 0x4b80000013139820 */ /* 0x000fe20000400000 */
[----:B--2---:R-:W2:Y:S01]  /*39b0*/  SHFL.BFLY PT, R11, R52, 0x10, 0x1f ;  /* 0x0e001f00340b7f89 */ /* 0x004ea200000e0000 */
[----:B------:R-:W-:Y:S01]  /*39c0*/  @P6 FMUL R22, R22, 0.25 ;  /* 0x3e80000016166820 */ /* 0x000fe20000400000 */
[----:B------:R-:W-:Y:S01]  /*39d0*/  @!P0 FMUL R24, R24, 16777216 ;  /* 0x4b80000018188820 */ /* 0x000fe20000400000 */
[----:B------:R-:W-:Y:S01]  /*39e0*/  FSETP.NEU.AND P0, PT, R13, RZ, PT ;  /* 0x000000ff0d00720b */ /* 0x000fe20003f0d000 */
[----:B------:R-:W2:Y:S01]  /*39f0*/  SHFL.BFLY PT, R12, R9, 0x10, 0x1f ;  /* 0x0e001f00090c7f89 */ /* 0x000ea200000e0000 */
[----:B------:R-:W4:Y:S01]  /*3a00*/  MUFU.RCP R15, R15 ;  /* 0x0000000f000f7308 */ /* 0x000f220000001000 */
[----:B---3--:R-:W-:Y:S01]  /*3a10*/  FMUL R16, R16, R19 ;  /* 0x0000001310107220 */ /* 0x008fe20000400000 */
[----:B0-----:R-:W-:Y:S01]  /*3a20*/  FADD R19, R20, R25 ;  /* 0x0000001914137221 */ /* 0x001fe20000000000 */
[----:B------:R-:W0:Y:S01]  /*3a30*/  SHFL.BFLY PT, R17, R18, 0x4, 0x1f ;  /* 0x0c801f0012117f89 */ /* 0x000e2200000e0000 */
[----:B------:R-:W-:Y:S01]  /*3a40*/  @!P5 FMUL R22, R22, 16777216 ;  /* 0x4b8000001616d820 */ /* 0x000fe20000400000 */
[----:B------:R-:W-:Y:S01]  /*3a50*/  FSETP.NEU.AND P5, PT, R18, RZ, PT ;  /* 0x000000ff1200720b */ /* 0x000fe20003fad000 */
[----:B------:R-:W-:Y:S01]  /*3a60*/  ULDC.64 UR4, c[0x0][0x168] ;  /* 0x00005a0000047ab9 */ /* 0x000fe20000000a00 */
[----:B------:R-:W-:Y:S01]  /*3a70*/  FSEL R16, R16, RZ, P0 ;  /* 0x000000ff10107208 */ /* 0x000fe20000000000 */
[----:B-----5:R-:W-:Y:S01]  /*3a80*/  FMUL R23, R23, R24 ;  /* 0x0000001817177220 */ /* 0x020fe20000400000 */
[----:B------:R-:W-:Y:S01]  /*3a90*/  FSETP.NEU.AND P0, PT, R20, RZ, PT ;  /* 0x000000ff1400720b */ /* 0x000fe20003f0d000 */
[----:B-1----:R-:W-:Y:S01]  /*3aa0*/  FADD R14, -R7, R14 ;  /* 0x0000000e070e7221 */ /* 0x002fe20000000100 */
[----:B------:R-:W-:Y:S01]  /*3ab0*/  FSETP.GT.AND P1, PT, |R19|, 8.50705917302346158658e+37, PT ;  /* 0x7e8000001300780b */ /* 0x000fe20003f24200 */
[----:B------:R-:W1:Y:S01]  /*3ac0*/  SHFL.BFLY PT, R28, R19, 0x4, 0x1f ;  /* 0x0c801f00131c7f89 */ /* 0x000e6200000e0000 */
[----:B------:R-:W-:Y:S01]  /*3ad0*/  FSEL R23, R23, RZ, P0 ;  /* 0x000000ff17177208 */ /* 0x000fe20000000000 */
[----:B----4-:R-:W-:Y:S01]  /*3ae0*/  FADD R21, -R8, R21 ;  /* 0x0000001508157221 */ /* 0x010fe20000000100 */
[----:B------:R-:W-:Y:S01]  /*3af0*/  FSETP.GEU.AND P0, PT, |R19|, 1.175494350822287508e-38, PT ;  /* 0x008000001300780b */ /* 0x000fe20003f0e200 */
[----:B------:R-:W-:Y:S01]  /*3b00*/  FMUL R22, R15, R22 ;  /* 0x000000160f167220 */ /* 0x000fe20000400000 */
[C---:B------:R-:W-:Y:S01]  /*3b10*/  FMUL R15, R14.reuse, R14 ;  /* 0x0000000e0e0f7220 */ /* 0x040fe20000400000 */
[----:B------:R-:W-:Y:S01]  /*3b20*/  FFMA R7, R14, R16, R7 ;  /* 0x000000100e077223 */ /* 0x000fe20000000007 */
[----:B------:R-:W-:Y:S01]  /*3b30*/  FMUL R14, R19, 0.25 ;  /* 0x3e800000130e7820 */ /* 0x000fe20000400000 */
[----:B--2---:R-:W-:Y:S01]  /*3b40*/  FADD R11, R52, R11 ;  /* 0x0000000b340b7221 */ /* 0x004fe20000000000 */
[----:B------:R-:W-:Y:S01]  /*3b50*/  FMUL R15, R10, R15 ;  /* 0x0000000f0a0f7220 */ /* 0x000fe20000400000 */
[C---:B------:R-:W-:Y:S01]  /*3b60*/  FMUL R10, R21.reuse, R21 ;  /* 0x00000015150a7220 */ /* 0x040fe20000400000 */
[----:B------:R-:W-:Y:S01]  /*3b70*/  FFMA R21, R21, R23, R8 ;  /* 0x0000001715157223 */ /* 0x000fe20000000008 */
[----:B------:R-:W-:Y:S01]  /*3b80*/  FSEL R26, R14, R19, P1 ;  /* 0x000000130e1a7208 */ /* 0x000fe20000800000 */
[----:B------:R-:W2:Y:S01]  /*3b90*/  SHFL.BFLY PT, R8, R7, 0x8, 0x1f ;  /* 0x0d001f0007087f89 */ /* 0x000ea200000e0000 */
[----:B------:R-:W-:Y:S01]  /*3ba0*/  FADD R12, R9, R12 ;  /* 0x0000000c090c7221 */ /* 0x000fe20000000000 */
[----:B------:R-:W-:Y:S01]  /*3bb0*/  FMUL R10, R31, R10 ;  /* 0x0000000a1f0a7220 */ /* 0x000fe20000400000 */
[----:B------:R-:W-:Y:S01]  /*3bc0*/  FFMA R11, R16, R15, R11 ;  /* 0x0000000f100b7223 */ /* 0x000fe2000000000b */
[----:B------:R-:W-:Y:S01]  /*3bd0*/  @!P0 FMUL R26, R26, 16777216 ;  /* 0x4b8000001a1a8820 */ /* 0x000fe20000400000 */
[----:B------:R-:W3:Y:S01]  /*3be0*/  SHFL.BFLY PT, R16, R21, 0x8, 0x1f ;  /* 0x0d001f0015107f89 */ /* 0x000ee200000e0000 */
[----:B------:R-:W-:Y:S01]  /*3bf0*/  FFMA R23, R23, R10, R12 ;  /* 0x0000000a17177223 */ /* 0x000fe2000000000c */
[----:B0-----:R-:W-:Y:S01]  /*3c00*/  FADD R12, R18, R17 ;  /* 0x00000011120c7221 */ /* 0x001fe20000000000 */
[----:B------:R-:W-:Y:S01]  /*3c10*/  @P1 FMUL R25, R25, 0.25 ;  /* 0x3e80000019191820 */ /* 0x000fe20000400000 */
[----:B------:R-:W0:Y:S01]  /*3c20*/  SHFL.BFLY PT, R10, R11, 0x8, 0x1f ;  /* 0x0d001f000b0a7f89 */ /* 0x000e2200000e0000 */
[----:B------:R-:W4:Y:S01]  /*3c30*/  MUFU.RCP R26, R26 ;  /* 0x0000001a001a7308 */ /* 0x000f220000001000 */
[----:B-1----:R-:W-:Y:S01]  /*3c40*/  FADD R27, R19, R28 ;  /* 0x0000001c131b7221 */ /* 0x002fe20000000000 */
[C---:B------:R-:W-:Y:S01]  /*3c50*/  FSETP.GEU.AND P1, PT, |R12|.reuse, 1.175494350822287508e-38, PT ;  /* 0x008000000c00780b */ /* 0x040fe20003f2e200 */
[----:B------:R-:W1:Y:S01]  /*3c60*/  SHFL.BFLY PT, R15, R12, 0x2, 0x1f ;  /* 0x0c401f000c0f7f89 */ /* 0x000e6200000e0000 */
[----:B------:R-:W-:Y:S01]  /*3c70*/  FSETP.GT.AND P4, PT, |R12|, 8.50705917302346158658e+37, PT ;  /* 0x7e8000000c00780b */ /* 0x000fe20003f84200 */
[----:B------:R-:W-:Y:S01]  /*3c80*/  @!P0 FMUL R25, R25, 16777216 ;  /* 0x4b80000019198820 */ /* 0x000fe20000400000 */
[----:B------:R-:W-:Y:S01]  /*3c90*/  FSEL R22, R22, RZ, P5 ;  /* 0x000000ff16167208 */ /* 0x000fe20002800000 */
[----:B------:R-:W5:Y:S01]  /*3ca0*/  SHFL.BFLY PT, R24, R23, 0x8, 0x1f ;  /* 0x0d001f0017187f89 */ /* 0x000f6200000e0000 */
[----:B------:R-:W-:Y:S01]  /*3cb0*/  FMUL R9, R12, 0.25 ;  /* 0x3e8000000c097820 */ /* 0x000fe20000400000 */
[C---:B------:R-:W-:Y:S01]  /*3cc0*/  FSETP.GEU.AND P5, PT, |R27|.reuse, 1.175494350822287508e-38, PT ;  /* 0x008000001b00780b */ /* 0x040fe20003fae200 */
[----:B------:R-:W-:Y:S01]  /*3cd0*/  FMUL R14, R27, 0.25 ;  /* 0x3e8000001b0e7820 */ /* 0x000fe20000400000 */
[----:B------:R-:W-:Y:S01]  /*3ce0*/  FSETP.NEU.AND P0, PT, R19, RZ, PT ;  /* 0x000000ff1300720b */ /* 0x000fe20003f0d000 */
[----:B------:R-:W5:Y:S01]  /*3cf0*/  SHFL.BFLY PT, R30, R27, 0x2, 0x1f ;  /* 0x0c401f001b1e7f89 */ /* 0x000f6200000e0000 */
[----:B------:R-:W-:Y:S01]  /*3d00*/  FSEL R9, R9, R12, P4 ;  /* 0x0000000c09097208 */ /* 0x000fe20002000000 */
[----:B--2---:R-:W-:Y:S01]  /*3d10*/  FADD R8, -R7, R8 ;  /* 0x0000000807087221 */ /* 0x004fe20000000100 */
[----:B------:R-:W-:Y:S01]  /*3d20*/  FSETP.GT.AND P6, PT, |R27|, 8.50705917302346158658e+37, PT ;  /* 0x7e8000001b00780b */ /* 0x000fe20003fc4200 */
[----:B----4-:R-:W-:Y:S01]  /*3d30*/  FMUL R26, R26, R25 ;  /* 0x000000191a1a7220 */ /* 0x010fe20000400000 */
[----:B------:R-:W-:Y:S01]  /*3d40*/  @P4 FMUL R17, R17, 0.25 ;  /* 0x3e80000011114820 */ /* 0x000fe20000400000 */
[C---:B------:R-:W-:Y:S01]  /*3d50*/  FFMA R7, R8.reuse, R22, R7 ;  /* 0x0000001608077223 */ /* 0x040fe20000000007 */
[----:B------:R-:W-:Y:S01]  /*3d60*/  FMUL R8, R8, R8 ;  /* 0x0000000808087220 */ /* 0x000fe20000400000 */
[----:B---3--:R-:W-:Y:S01]  /*3d70*/  FADD R16, -R21, R16 ;  /* 0x0000001015107221 */ /* 0x008fe20000000100 */
[----:B------:R-:W-:Y:S01]  /*3d80*/  FSEL R26, R26, RZ, P0 ;  /* 0x000000ff1a1a7208 */ /* 0x000fe20000000000 */
[----:B------:R-:W-:Y:S01]  /*3d90*/  @!P1 FMUL R9, R9, 16777216 ;  /* 0x4b80000009099820 */ /* 0x000fe20000400000 */
[----:B0-----:R-:W-:Y:S01]  /*3da0*/  FADD R11, R11, R10 ;  /* 0x0000000a0b0b7221 */ /* 0x001fe20000000000 */
[----:B------:R-:W-:Y:S01]  /*3db0*/  FMUL R8, R13, R8 ;  /* 0x000000080d087220 */ /* 0x000fe20000400000 */
[----:B------:R-:W0:Y:S01]  /*3dc0*/  SHFL.BFLY PT, R10, R7, 0x4, 0x1f ;  /* 0x0c801f00070a7f89 */ /* 0x000e2200000e0000 */
[----:B------:R-:W-:Y:S01]  /*3dd0*/  FSEL R29, R14, R27, P6 ;  /* 0x0000001b0e1d7208 */ /* 0x000fe20003000000 */
[----:B-1----:R-:W-:Y:S01]  /*3de0*/  FADD R13, R12, R15 ;  /* 0x0000000f0c0d7221 */ /* 0x002fe20000000000 */
[----:B------:R-:W-:Y:S01]  /*3df0*/  FFMA R8, R22, R8, R11 ;  /* 0x0000000816087223 */ /* 0x000fe2000000000b */
[C---:B------:R-:W-:Y:S01]  /*3e00*/  FMUL R11, R16.reuse, R16 ;  /* 0x00000010100b7220 */ /* 0x040fe20000400000 */
[----:B------:R-:W-:Y:S01]  /*3e10*/  FFMA R21, R16, R26, R21 ;  /* 0x0000001a10157223 */ /* 0x000fe20000000015 */
[----:B------:R1:W2:Y:S01]  /*3e20*/  MUFU.RCP R14, R9 ;  /* 0x00000009000e7308 */ /* 0x0002a20000001000 */
[----:B------:R-:W-:Y:S01]  /*3e30*/  @!P5 FMUL R29, R29, 16777216 ;  /* 0x4b8000001d1dd820 */ /* 0x000fe20000400000 */
[----:B------:R-:W-:Y:S01]  /*3e40*/  @!P1 FMUL R17, R17, 16777216 ;  /* 0x4b80000011119820 */ /* 0x000fe20000400000 */
[----:B------:R-:W-:Y:S01]  /*3e50*/  FSETP.GEU.AND P1, PT, |R13|, 1.175494350822287508e-38, PT ;  /* 0x008000000d00780b */ /* 0x000fe20003f2e200 */
[----:B------:R-:W-:Y:S01]  /*3e60*/  FMUL R11, R20, R11 ;  /* 0x0000000b140b7220 */ /* 0x000fe20000400000 */
[----:B-----5:R-:W-:Y:S01]  /*3e70*/  FADD R23, R23, R24 ;  /* 0x0000001817177221 */ /* 0x020fe20000000000 */
[----:B------:R-:W3:Y:S01]  /*3e80*/  SHFL.BFLY PT, R20, R21, 0x4, 0x1f ;  /* 0x0c801f0015147f89 */ /* 0x000ee200000e0000 */
[C---:B------:R-:W-:Y:S01]  /*3e90*/  FMUL R16, R13.reuse, 0.25 ;  /* 0x3e8000000d107820 */ /* 0x040fe20000400000 */
[----:B------:R-:W-:Y:S01]  /*3ea0*/  FSETP.GT.AND P4, PT, |R13|, 8.50705917302346158658e+37, PT ;  /* 0x7e8000000d00780b */ /* 0x000fe20003f84200 */
[----:B------:R-:W4:Y:S01]  /*3eb0*/  MUFU.RCP R29, R29 ;  /* 0x0000001d001d7308 */ /* 0x000f220000001000 */
[----:B-1----:R-:W1:Y:S01]  /*3ec0*/  SHFL.BFLY PT, R9, R8, 0x4, 0x1f ;  /* 0x0c801f0008097f89 */ /* 0x002e6200000e0000 */
[----:B------:R-:W-:Y:S01]  /*3ed0*/  FFMA R23, R26, R11, R23 ;  /* 0x0000000b1a177223 */ /* 0x000fe20000000017 */
[----:B------:R-:W-:Y:S01]  /*3ee0*/  FSEL R16, R16, R13, P4 ;  /* 0x0000000d10107208 */ /* 0x000fe20002000000 */
[----:B------:R-:W-:Y:S01]  /*3ef0*/  @P6 FMUL R28, R28, 0.25 ;  /* 0x3e8000001c1c6820 */ /* 0x000fe20000400000 */
[C---:B------:R-:W-:Y:S01]  /*3f00*/  FADD R24, R27.reuse, R30 ;  /* 0x0000001e1b187221 */ /* 0x040fe20000000000 */
[----:B------:R-:W-:Y:S01]  /*3f10*/  FSETP.NEU.AND P6, PT, R27, RZ, PT ;  /* 0x000000ff1b00720b */ /* 0x000fe20003fcd000 */
[----:B------:R-:W5:Y:S01]  /*3f20*/  SHFL.BFLY PT, R22, R23, 0x4, 0x1f ;  /* 0x0c801f0017167f89 */ /* 0x000f6200000e0000 */
[----:B------:R-:W-:Y:S01]  /*3f30*/  @!P1 FMUL R16, R16, 16777216 ;  /* 0x4b80000010109820 */ /* 0x000fe20000400000 */
[----:B--2---:R-:W-:Y:S01]  /*3f40*/  FMUL R14, R14, R17 ;  /* 0x000000110e0e7220 */ /* 0x004fe20000400000 */
[----:B------:R-:W-:Y:S01]  /*3f50*/  @!P5 FMUL R28, R28, 16777216 ;  /* 0x4b8000001c1cd820 */ /* 0x000fe20000400000 */
[----:B------:R-:W-:Y:S01]  /*3f60*/  FSETP.NEU.AND P5, PT, R12, RZ, PT ;  /* 0x000000ff0c00720b */ /* 0x000fe20003fad000 */
[----:B0-----:R-:W-:Y:S01]  /*3f70*/  FADD R10, -R7, R10 ;  /* 0x0000000a070a7221 */ /* 0x001fe20000000100 */
[----:B------:R-:W-:Y:S01]  /*3f80*/  FSETP.GEU.AND P0, PT, |R24|, 1.175494350822287508e-38, PT ;  /* 0x008000001800780b */ /* 0x000fe20003f0e200 */
[----:B------:R-:W0:Y:S01]  /*3f90*/  MUFU.RCP R16, R16 ;  /* 0x0000001000107308 */ /* 0x000e220000001000 */
[----:B------:R-:W-:Y:S01]  /*3fa0*/  FSEL R14, R14, RZ, P5 ;  /* 0x000000ff0e0e7208 */ /* 0x000fe20002800000 */
[----:B----4-:R-:W-:Y:S01]  /*3fb0*/  FMUL R29, R29, R28 ;  /* 0x0000001c1d1d7220 */ /* 0x010fe20000400000 */
[----:B------:R-:W-:Y:S01]  /*3fc0*/  FMUL R11, R10, R10 ;  /* 0x0000000a0a0b7220 */ /* 0x000fe20000400000 */
[C---:B------:R-:W-:Y:S01]  /*3fd0*/  FMUL R17, R24.reuse, 0.25 ;  /* 0x3e80000018117820 */ /* 0x040fe20000400000 */
[----:B------:R-:W-:Y:S01]  /*3fe0*/  FSETP.GT.AND P5, PT, |R24|, 8.50705917302346158658e+37, PT ;  /* 0x7e8000001800780b */ /* 0x000fe20003fa4200 */
[----:B------:R-:W-:Y:S01]  /*3ff0*/  FFMA R7, R10, R14, R7 ;  /* 0x0000000e0a077223 */ /* 0x000fe20000000007 */
[----:B------:R-:W-:Y:S01]  /*4000*/  FMUL R11, R18, R11 ;  /* 0x0000000b120b7220 */ /* 0x000fe20000400000 */
[----:B------:R-:W-:Y:S01]  /*4010*/  @P4 FMUL R15, R15, 0.25 ;  /* 0x3e8000000f0f4820 */ /* 0x000fe20000400000 */
[----:B------:R-:W-:Y:S01]  /*4020*/  FSEL R29, R29, RZ, P6 ;  /* 0x000000ff1d1d7208 */ /* 0x000fe20003000000 */
[----:B---3--:R-:W-:Y:S01]  /*4030*/  FADD R20, -R21, R20 ;  /* 0x0000001415147221 */ /* 0x008fe20000000100 */
[----:B-1----:R-:W-:Y:S01]  /*4040*/  FADD R9, R8, R9 ;  /* 0x0000000908097221 */ /* 0x002fe20000000000 */
[----:B------:R-:W-:Y:S01]  /*4050*/  FSEL R17, R17, R24, P5 ;  /* 0x0000001811117208 */ /* 0x000fe20002800000 */
[----:B------:R-:W1:Y:S01]  /*4060*/  SHFL.BFLY PT, R8, R7, 0x2, 0x1f ;  /* 0x0c401f0007087f89 */ /* 0x000e6200000e0000 */
[----:B------:R-:W-:Y:S01]  /*4070*/  @!P1 FMUL R15, R15, 16777216 ;  /* 0x4b8000000f0f9820 */ /* 0x000fe20000400000 */
[----:B------:R-:W-:Y:S01]  /*4080*/  FFMA R9, R14, R11, R9 ;  /* 0x0000000b0e097223 */ /* 0x000fe20000000009 */
[C---:B------:R-:W-:Y:S01]  /*4090*/  FMUL R18, R20.reuse, R20 ;  /* 0x0000001414127220 */ /* 0x040fe20000400000 */
[----:B------:R-:W2:Y:S01]  /*40a0*/  SHFL.BFLY PT, R14, R13, 0x1, 0x1f ;  /* 0x0c201f000d0e7f89 */ /* 0x000ea200000e0000 */
[----:B------:R-:W-:Y:S01]  /*40b0*/  FFMA R20, R20, R29, R21 ;  /* 0x0000001d14147223 */ /* 0x000fe20000000015 */
[----:B------:R-:W-:Y:S01]  /*40c0*/  @!P0 FMUL R17, R17, 16777216 ;  /* 0x4b80000011118820 */ /* 0x000fe20000400000 */
[----:B0-----:R-:W-:Y:S01]  /*40d0*/  FMUL R16, R16, R15 ;  /* 0x0000000f10107220 */ /* 0x001fe20000400000 */
[----:B------:R-:W0:Y:S01]  /*40e0*/  SHFL.BFLY PT, R25, R24, 0x1, 0x1f ;  /* 0x0c201f0018197f89 */ /* 0x000e2200000e0000 */
[----:B-----5:R-:W-:Y:S01]  /*40f0*/  FADD R22, R23, R22 ;  /* 0x0000001617167221 */ /* 0x020fe20000000000 */
[----:B------:R-:W-:Y:S01]  /*4100*/  FMUL R18, R19, R18 ;  /* 0x0000001213127220 */ /* 0x000fe20000400000 */
[----:B------:R3:W4:Y:S01]  /*4110*/  MUFU.RCP R11, R17 ;  /* 0x00000011000b7308 */ /* 0x0007220000001000 */
[----:B------:R-:W5:Y:S01]  /*4120*/  SHFL.BFLY PT, R15, R20, 0x2, 0x1f ;  /* 0x0c401f00140f7f89 */ /* 0x000f6200000e0000 */
[----:B------:R-:W-:Y:S01]  /*4130*/  @P5 FMUL R30, R30, 0.25 ;  /* 0x3e8000001e1e5820 */ /* 0x000fe20000400000 */
[----:B------:R-:W-:Y:S01]  /*4140*/  FFMA R18, R29, R18, R22 ;  /* 0x000000121d127223 */ /* 0x000fe20000000016 */
[----:B------:R-:W-:Y:S01]  /*4150*/  FSETP.NEU.AND P1, PT, R13, RZ, PT ;  /* 0x000000ff0d00720b */ /* 0x000fe20003f2d000 */
[----:B------:R-:W5:Y:S01]  /*4160*/  SHFL.BFLY PT, R10, R9, 0x2, 0x1f ;  /* 0x0c401f00090a7f89 */ /* 0x000f6200000e0000 */
[----:B------:R-:W-:Y:S01]  /*4170*/  @!P0 FMUL R30, R30, 16777216 ;  /* 0x4b8000001e1e8820 */ /* 0x000fe20000400000 */
[----:B------:R-:W-:Y:S01]  /*4180*/  FSETP.NEU.AND P4, PT, R24, RZ, PT ;  /* 0x000000ff1800720b */ /* 0x000fe20003f8d000 */
[----:B------:R-:W-:Y:S01]  /*4190*/  UIADD3 UR4, UP0, UR4, 0x9000, URZ ;  /* 0x0000900004047890 */ /* 0x000fe2000ff1e03f */
[----:B---3--:R-:W3:Y:S01]  /*41a0*/  SHFL.BFLY PT, R17, R18, 0x2, 0x1f ;  /* 0x0c401f0012117f89 */ /* 0x008ee200000e0000 */
[----:B------:R-:W-:Y:S01]  /*41b0*/  FSEL R16, R16, RZ, P1 ;  /* 0x000000ff10107208 */ /* 0x000fe20000800000 */
[----:B------:R-:W-:Y:S01]  /*41c0*/  IMAD.MOV.U32 R59, RZ, RZ, 0x7f800000 ;  /* 0x7f800000ff3b7424 */ /* 0x000fe200078e00ff */
[----:B------:R-:W-:Y:S01]  /*41d0*/  SHF.R.U32.HI R32, RZ, 0x3, R44 ;  /* 0x00000003ff207819 */ /* 0x000fe2000001162c */
[----:B-1----:R-:W-:Y:S01]  /*41e0*/  FADD R8, -R7, R8 ;  /* 0x0000000807087221 */ /* 0x002fe20000000100 */
[----:B------:R-:W-:Y:S01]  /*41f0*/  LOP3.LUT R33, R41, 0xff0, RZ, 0xc0, !PT ;  /* 0x00000ff029217812 */ /* 0x000fe200078ec0ff */
[----:B------:R-:W-:Y:S01]  /*4200*/  IMAD.MOV.U32 R35, RZ, RZ, -0x800000 ;  /* 0xff800000ff237424 */ /* 0x000fe200078e00ff */
[----:B----4-:R-:W-:Y:S01]  /*4210*/  FMUL R30, R11, R30 ;  /* 0x0000001e0b1e7220 */ /* 0x010fe20000400000 */
[----:B--2---:R-:W-:Y:S01]  /*4220*/  FADD R19, R13, R14 ;  /* 0x0000000e0d137221 */ /* 0x004fe20000000000 */
[C---:B------:R-:W-:Y:S01]  /*4230*/  FMUL R11, R8.reuse, R8 ;  /* 0x00000008080b7220 */ /* 0x040fe20000400000 */
[----:B------:R-:W-:Y:S01]  /*4240*/  FFMA R7, R8, R16, R7 ;  /* 0x0000001008077223 */ /* 0x000fe20000000007 */
[----:B------:R-:W-:Y:S01]  /*4250*/  LOP3.LUT R32, R32, 0x1c, RZ, 0xc0, !PT ;  /* 0x0000001c20207812 */ /* 0x000fe200078ec0ff */
[----:B0-----:R-:W-:Y:S01]  /*4260*/  FADD R21, R24, R25 ;  /* 0x0000001918157221 */ /* 0x001fe20000000000 */
[----:B------:R-:W-:Y:S01]  /*4270*/  FSETP.GEU.AND P1, PT, |R19|, 1.175494350822287508e-38, PT ;  /* 0x008000001300780b */ /* 0x000fe20003f2e200 */
[----:B------:R-:W-:Y:S01]  /*4280*/  FMUL R11, R12, R11 ;  /* 0x0000000b0c0b7220 */ /* 0x000fe20000400000 */
[----:B------:R-:W-:Y:S01]  /*4290*/  FSEL R30, R30, RZ, P4 ;  /* 0x000000ff1e1e7208 */ /* 0x000fe20002000000 */
[----:B-----5:R-:W-:Y:S01]  /*42a0*/  FADD R15, -R20, R15 ;  /* 0x0000000f140f7221 */ /* 0x020fe20000000100 */
[----:B------:R-:W-:Y:S01]  /*42b0*/  FSETP.GEU.AND P0, PT, |R21|, 1.175494350822287508e-38, PT ;  /* 0x008000001500780b */ /* 0x000fe20003f0e200 */
[----:B------:R-:W-:Y:S01]  /*42c0*/  FMUL R8, R19, 0.25 ;  /* 0x3e80000013087820 */ /* 0x000fe20000400000 */
[----:B------:R-:W-:Y:S01]  /*42d0*/  FMUL R12, R21, 0.25 ;  /* 0x3e800000150c7820 */ /* 0x000fe20000400000 */
[----:B------:R-:W-:Y:S01]  /*42e0*/  FADD R9, R9, R10 ;  /* 0x0000000a09097221 */ /* 0x000fe20000000000 */
[----:B------:R-:W-:Y:S01]  /*42f0*/  FSETP.GT.AND P5, PT, |R19|, 8.50705917302346158658e+37, PT ;  /* 0x7e8000001300780b */ /* 0x000fe20003fa4200 */
[----:B------:R-:W-:Y:S01]  /*4300*/  FFMA R20, R15, R30, R20 ;  /* 0x0000001e0f147223 */ /* 0x000fe20000000014 */
[----:B------:R-:W-:Y:S01]  /*4310*/  FSETP.GT.AND P6, PT, |R21|, 8.50705917302346158658e+37, PT ;  /* 0x7e8000001500780b */ /* 0x000fe20003fc4200 */
[----:B------:R-:W-:Y:S01]  /*4320*/  FMUL R10, R15, R15 ;  /* 0x0000000f0f0a7220 */ /* 0x000fe20000400000 */
[----:B------:R-:W-:Y:S01]  /*4330*/  FFMA R9, R16, R11, R9 ;  /* 0x0000000b10097223 */ /* 0x000fe20000000009 */
[----:B------:R-:W-:Y:S01]  /*4340*/  FSEL R11, R8, R19, P5 ;  /* 0x00000013080b7208 */ /* 0x000fe20002800000 */
[----:B---3--:R-:W-:Y:S01]  /*4350*/  FADD R17, R18, R17 ;  /* 0x0000001112117221 */ /* 0x008fe20000000000 */
[----:B------:R-:W-:Y:S01]  /*4360*/  FSEL R12, R12, R21, P6 ;  /* 0x000000150c0c7208 */ /* 0x000fe20003000000 */
[----:B------:R-:W-:Y:S01]  /*4370*/  FMUL R27, R27, R10 ;  /* 0x0000000a1b1b7220 */ /* 0x000fe20000400000 */
[----:B------:R-:W0:Y:S01]  /*4380*/  SHFL.BFLY PT, R8, R7, 0x1, 0x1f ;  /* 0x0c201f0007087f89 */ /* 0x000e2200000e0000 */
[----:B------:R-:W-:Y:S01]  /*4390*/  @!P1 FMUL R11, R11, 16777216 ;  /* 0x4b8000000b0b9820 */ /* 0x000fe20000400000 */
[----:B------:R-:W-:Y:S01]  /*43a0*/  LOP3.LUT P4, RZ, R44, 0x1f, RZ, 0xc0, !PT ;  /* 0x0000001f2cff7812 */ /* 0x000fe2000788c0ff */
[----:B------:R-:W-:Y:S01]  /*43b0*/  @!P0 FMUL R12, R12, 16777216 ;  /* 0x4b8000000c0c8820 */ /* 0x000fe20000400000 */
[----:B------:R-:W1:Y:S01]  /*43c0*/  SHFL.BFLY PT, R15, R20, 0x1, 0x1f ;  /* 0x0c201f00140f7f89 */ /* 0x000e6200000e0000 */
[----:B------:R-:W-:Y:S01]  /*43d0*/  FFMA R17, R30, R27, R17 ;  /* 0x0000001b1e117223 */ /* 0x000fe20000000011 */
[----:B------:R-:W-:Y:S01]  /*43e0*/  @P5 FMUL R14, R14, 0.25 ;  /* 0x3e8000000e0e5820 */ /* 0x000fe20000400000 */
[----:B------:R-:W2:Y:S01]  /*43f0*/  MUFU.RCP R11, R11 ;  /* 0x0000000b000b7308 */ /* 0x000ea20000001000 */
[----:B------:R-:W3:Y:S01]  /*4400*/  SHFL.BFLY PT, R10, R9, 0x1, 0x1f ;  /* 0x0c201f00090a7f89 */ /* 0x000ee200000e0000 */
[----:B------:R-:W-:Y:S01]  /*4410*/  @P6 FMUL R25, R25, 0.25 ;  /* 0x3e80000019196820 */ /* 0x000fe20000400000 */
[----:B------:R-:W-:Y:S01]  /*4420*/  @!P1 FMUL R14, R14, 16777216 ;  /* 0x4b8000000e0e9820 */ /* 0x000fe20000400000 */
[----:B------:R-:W-:Y:S01]  /*4430*/  FSETP.NEU.AND P5, PT, R19, RZ, PT ;  /* 0x000000ff1300720b */ /* 0x000fe20003fad000 */
[----:B------:R-:W4:Y:S01]  /*4440*/  SHFL.BFLY PT, R16, R17, 0x1, 0x1f ;  /* 0x0c201f0011107f89 */ /* 0x000f2200000e0000 */
[----:B------:R-:W-:Y:S01]  /*4450*/  @!P0 FMUL R25, R25, 16777216 ;  /* 0x4b80000019198820 */ /* 0x000fe20000400000 */
[----:B------:R-:W-:Y:S01]  /*4460*/  FSETP.NEU.AND P0, PT, R21, RZ, PT ;  /* 0x000000ff1500720b */ /* 0x000fe20003f0d000 */
[----:B------:R-:W5:Y:S01]  /*4470*/  MUFU.RCP R12, R12 ;  /* 0x0000000c000c7308 */ /* 0x000f620000001000 */
[----:B------:R-:W-:Y:S01]  /*4480*/  BAR.SYNC.DEFER_BLOCKING 0x0 ;  /* 0x0000000000007b1d */ /* 0x000fe20000010000 */
[----:B------:R-:W-:Y:S01]  /*4490*/  LOP3.LUT R45, R45, 0x1, R44, 0xf8, !PT ;  /* 0x000000012d2d7812 */ /* 0x000fe200078ef82c */
[----:B------:R-:W-:Y:S01]  /*44a0*/  IMAD.MOV.U32 R39, RZ, RZ, RZ ;  /* 0x000000ffff277224 */ /* 0x000fe200078e00ff */
[----:B------:R-:W-:Y:S01]  /*44b0*/  LOP3.LUT R34, R44, 0x1, RZ, 0xc0, !PT ;  /* 0x000000012c227812 */ /* 0x000fe200078ec0ff */
[----:B------:R-:W-:Y:S01]  /*44c0*/  IMAD.MOV.U32 R46, RZ, RZ, 0x7f800000 ;  /* 0x7f800000ff2e7424 */ /* 0x000fe200078e00ff */
[----:B------:R-:W-:Y:S01]  /*44d0*/  UIADD3.X UR5, URZ, UR5, URZ, UP0, !UPT ;  /* 0x000000053f057290 */ /* 0x000fe200087fe43f */
[----:B------:R-:W-:Y:S01]  /*44e0*/  IMAD.MOV.U32 R48, RZ, RZ, -0x800000 ;  /* 0xff800000ff307424 */ /* 0x000fe200078e00ff */
[----:B--2---:R-:W-:Y:S01]  /*44f0*/  FMUL R11, R11, R14 ;  /* 0x0000000e0b0b7220 */ /* 0x004fe20000400000 */
[----:B0-----:R-:W-:Y:S01]  /*4500*/  FADD R8, -R7, R8 ;  /* 0x0000000807087221 */ /* 0x001fe20000000100 */
[----:B------:R-:W-:Y:S01]  /*4510*/  IMAD.MOV.U32 R60, RZ, RZ, -0x800000 ;  /* 0xff800000ff3c7424 */ /* 0x000fe200078e00ff */
[----:B------:R-:W-:Y:S01]  /*4520*/  UPLOP3.LUT UP0, UPT, UPT, UPT, UPT, 0x80, 0x0 ;  /* 0x000000000000789c */ /* 0x000fe20003f0f070 */
[----:B------:R-:W-:Y:S01]  /*4530*/  IMAD.MOV.U32 R47, RZ, RZ, -0x800000 ;  /* 0xff800000ff2f7424 */ /* 0x000fe200078e00ff */
[----:B-1----:R-:W-:Y:S01]  /*4540*/  FADD R15, -R20, R15 ;  /* 0x0000000f140f7221 */ /* 0x002fe20000000100 */
[----:B------:R-:W-:Y:S01]  /*4550*/  FSEL R11, R11, RZ, P5 ;  /* 0x000000ff0b0b7208 */ /* 0x000fe20002800000 */
[----:B------:R-:W-:Y:S01]  /*4560*/  IMAD.MOV.U32 R49, RZ, RZ, -0x800000 ;  /* 0xff800000ff317424 */ /* 0x000fe200078e00ff */
[----:B-----5:R-:W-:Y:S01]  /*4570*/  FMUL R25, R12, R25 ;  /* 0x000000190c197220 */ /* 0x020fe20000400000 */
[----:B---3--:R-:W-:Y:S01]  /*4580*/  FADD R10, R9, R10 ;  /* 0x0000000a090a7221 */ /* 0x008fe20000000000 */
[C---:B------:R-:W-:Y:S01]  /*4590*/  FMUL R12, R8.reuse, R8 ;  /* 0x00000008080c7220 */ /* 0x040fe20000400000 */
[----:B------:R-:W-:Y:S01]  /*45a0*/  FMUL R9, R15, R15 ;  /* 0x0000000f0f097220 */ /* 0x000fe20000400000 */
[----:B------:R-:W-:Y:S01]  /*45b0*/  FFMA R7, R8, R11, R7 ;  /* 0x0000000b08077223 */ /* 0x000fe20000000007 */
[----:B------:R-:W-:Y:S01]  /*45c0*/  FSEL R25, R25, RZ, P0 ;  /* 0x000000ff19197208 */ /* 0x000fe20000000000 */
[----:B------:R-:W-:Y:S01]  /*45d0*/  FMUL R12, R13, R12 ;  /* 0x0000000c0d0c7220 */ /* 0x000fe20000400000 */
[----:B----4-:R-:W-:Y:S01]  /*45e0*/  FADD R16, R17, R16 ;  /* 0x0000001011107221 */ /* 0x010fe20000000000 */
[----:B------:R-:W-:Y:S01]  /*45f0*/  FMUL R9, R24, R9 ;  /* 0x0000000918097220 */ /* 0x000fe20000400000 */
[----:B------:R-:W-:Y:S01]  /*4600*/  @!P4 STS [R32+0x80], R19 ;  /* 0x000080132000c388 */ /* 0x000fe20000000800 */
[----:B------:R-:W-:Y:S01]  /*4610*/  FFMA R15, R15, R25, R20 ;  /* 0x000000190f0f7223 */ /* 0x000fe20000000014 */
[----:B------:R-:W-:Y:S01]  /*4620*/  FFMA R11, R11, R12, R10 ;  /* 0x0000000c0b0b7223 */ /* 0x000fe2000000000a */
[----:B------:R-:W-:Y:S01]  /*4630*/  FFMA R25, R25, R9, R16 ;  /* 0x0000000919197223 */ /* 0x000fe20000000010 */
[----:B------:R-:W-:Y:S01]  /*4640*/  @!P4 STS [R32+0xa0], R21 ;  /* 0x0000a0152000c388 */ /* 0x000fe20000000800 */
[----:B------:R-:W-:Y:S01]  /*4650*/  ISETP.GE.AND P5, PT, R44, 0x10, PT ;  /* 0x000000102c00780c */ /* 0x000fe20003fa6270 */
[----:B------:R-:W-:-:S02]  /*4660*/  IMAD.MOV.U32 R50, RZ, RZ, -0x800000 ;  /* 0xff800000ff327424 */ /* 0x000fc400078e00ff */
[----:B------:R-:W-:Y:S01]  /*4670*/  @!P4 STS [R32], R7 ;  /* 0x000000072000c388 */ /* 0x000fe20000000800 */
[----:B------:R-:W-:Y:S02]  /*4680*/  IMAD.MOV.U32 R51, RZ, RZ, -0x800000 ;  /* 0xff800000ff337424 */ /* 0x000fe400078e00ff */
[----:B------:R-:W-:Y:S01]  /*4690*/  IMAD.MOV.U32 R52, RZ, RZ, -0x800000 ;  /* 0xff800000ff347424 */ /* 0x000fe200078e00ff */
[----:B------:R-:W-:Y:S01]  /*46a0*/  @!P4 STS [R32+0x20], R15 ;  /* 0x0000200f2000c388 */ /* 0x000fe20000000800 */
[----:B------:R-:W-:Y:S02]  /*46b0*/  IMAD.MOV.U32 R53, RZ, RZ, -0x800000 ;  /* 0xff800000ff357424 */ /* 0x000fe400078e00ff */
[----:B------:R-:W-:Y:S01]  /*46c0*/  IMAD.MOV.U32 R54, RZ, RZ, -0x800000 ;  /* 0xff800000ff367424 */ /* 0x000fe200078e00ff */
[----:B------:R-:W-:Y:S01]  /*46d0*/  @!P4 STS [R32+0x40], R11 ;  /* 0x0000400b2000c388 */ /* 0x000fe20000000800 */
[----:B------:R-:W-:Y:S02]  /*46e0*/  IMAD.MOV.U32 R55, RZ, RZ, -0x800000 ;  /* 0xff800000ff377424 */ /* 0x000fe400078e00ff */
[----:B------:R-:W-:Y:S01]  /*46f0*/  IMAD.MOV.U32 R56, RZ, RZ, -0x800000 ;  /* 0xff800000ff387424 */ /* 0x000fe200078e00ff */
[----:B------:R0:W-:Y:S01]  /*4700*/  @!P4 STS [R32+0x60], R25 ;  /* 0x000060192000c388 */ /* 0x0001e20000000800 */
[----:B------:R-:W-:-:S02]  /*4710*/  IMAD.MOV.U32 R57, RZ, RZ, -0x800000 ;  /* 0xff800000ff397424 */ /* 0x000fc400078e00ff */
[----:B------:R-:W-:Y:S01]  /*4720*/  IMAD.MOV.U32 R58, RZ, RZ, -0x800000 ;  /* 0xff800000ff3a7424 */ /* 0x000fe200078e00ff */
[----:B------:R-:W-:Y:S01]  /*4730*/  BAR.SYNC.DEFER_BLOCKING 0x0 ;  /* 0x0000000000007b1d */ /* 0x000fe20000010000 */
[----:B------:R-:W-:Y:S02]  /*4740*/  IMAD.MOV.U32 R63, RZ, RZ, -0x800000 ;  /* 0xff800000ff3f7424 */ /* 0x000fe400078e00ff */
[----:B------:R-:W-:Y:S02]  /*4750*/  IMAD.MOV.U32 R64, RZ, RZ, -0x800000 ;  /* 0xff800000ff407424 */ /* 0x000fe400078e00ff */
[----:B------:R-:W-:Y:S02]  /*4760*/  IMAD.MOV.U32 R61, RZ, RZ, 0x7f800000 ;  /* 0x7f800000ff3d7424 */ /* 0x000fe400078e00ff */
[----:B0-----:R-:W-:Y:S02]  /*4770*/  IMAD.MOV.U32 R25, RZ, RZ, RZ ;  /* 0x000000ffff197224 */ /* 0x001fe400078e00ff */
[----:B------:R-:W-:-:S02]  /*4780*/  IMAD.MOV.U32 R66, RZ, RZ, 0x7f800000 ;  /* 0x7f800000ff427424 */ /* 0x000fc400078e00ff */
[----:B------:R-:W-:Y:S02]  /*4790*/  IMAD.MOV.U32 R65, RZ, RZ, 0x7f800000 ;  /* 0x7f800000ff417424 */ /* 0x000fe400078e00ff */
[----:B------:R-:W-:Y:S02]  /*47a0*/  IMAD.MOV.U32 R67, RZ, RZ, 0x7f800000 ;  /* 0x7f800000ff437424 */ /* 0x000fe400078e00ff */
[----:B------:R-:W-:Y:S02]  /*47b0*/  IMAD.MOV.U32 R68, RZ, RZ, 0x7f800000 ;  /* 0x7f800000ff447424 */ /* 0x000fe400078e00ff */
[----:B------:R-:W-:Y:S02]  /*47c0*/  IMAD.MOV.U32 R70, RZ, RZ, 0x7f800000 ;  /* 0x7f800000ff467424 */ /* 0x000fe400078e00ff */
[----:B------:R-:W-:Y:S02]  /*47d0*/  IMAD.MOV.U32 R71, RZ, RZ, 0x7f800000 ;  /* 0x7f800000ff477424 */ /* 0x000fe400078e00ff */
[----:B------:R-:W-:-:S02]  /*47e0*/  IMAD.MOV.U32 R72, RZ, RZ, 0x7f800000 ;  /* 0x7f800000ff487424 */ /* 0x000fc400078e00ff */
[----:B------:R-:W-:Y:S01]  /*47f0*/  IMAD.MOV.U32 R73, RZ, RZ, 0x7f800000 ;  /* 0x7f800000ff497424 */ /* 0x000fe200078e00ff */
[----:B------:R-:W0:Y:S01]  /*4800*/  @!P5 LDS R6, [R44.X4+0x80] ;  /* 0x000080002c06d984 */ /* 0x000e220000004800 */
[----:B------:R-:W-:Y:S02]  /*4810*/  IMAD.MOV.U32 R74, RZ, RZ, 0x7f800000 ;  /* 0x7f800000ff4a7424 */ /* 0x000fe400078e00ff */
[----:B------:R-:W-:Y:S01]  /*4820*/  IMAD.MOV.U32 R75, RZ, RZ, 0x7f800000 ;  /* 0x7f800000ff4b7424 */ /* 0x000fe200078e00ff */
[----:B------:R-:W-:Y:S01]  /*4830*/  @!P5 LDS R4, [R44.X4] ;  /* 0x000000002c04d984 */ /* 0x000fe20000004800 */
[----:B------:R-:W-:Y:S02]  /*4840*/  IMAD.MOV.U32 R76, RZ, RZ, 0x7f800000 ;  /* 0x7f800000ff4c7424 */ /* 0x000fe400078e00ff */
[----:B------:R-:W-:Y:S01]  /*4850*/  IMAD.MOV.U32 R77, RZ, RZ, 0x7f800000 ;  /* 0x7f800000ff4d7424 */ /* 0x000fe200078e00ff */
[----:B------:R-:W1:Y:S01]  /*4860*/  @!P5 LDS R5, [R44.X4+0x40] ;  /* 0x000040002c05d984 */ /* 0x000e620000004800 */
[----:B------:R-:W-:-:S03]  /*4870*/  IMAD.MOV.U32 R78, RZ, RZ, 0x7f800000 ;  /* 0x7f800000ff4e7424 */ /* 0x000fc600078e00ff */
[----:B0-----:R-:W0:Y:S04]  /*4880*/  SHFL.BFLY PT, R9, R6, 0x4, 0x1f ;  /* 0x0c801f0006097f89 */ /* 0x001e2800000e0000 */
[----:B-1----:R-:W1:Y:S01]  /*4890*/  SHFL.BFLY PT, R8, R5, 0x4, 0x1f ;  /* 0x0c801f0005087f89 */ /* 0x002e6200000e0000 */
[----:B0-----:R-:W-:-:S04]  /*48a0*/  FADD R10, R6, R9 ;  /* 0x00000009060a7221 */ /* 0x001fc80000000000 */
[C---:B------:R-:W-:Y:S01]  /*48b0*/  FMUL R7, R10.reuse, 0.25 ;  /* 0x3e8000000a077820 */ /* 0x040fe20000400000 */
[C---:B------:R-:W-:Y:S01]  /*48c0*/  FSETP.GEU.AND P1, PT, |R10|.reuse, 1.175494350822287508e-38, PT ;  /* 0x008000000a00780b */ /* 0x040fe20003f2e200 */
[----:B------:R-:W0:Y:S01]  /*48d0*/  SHFL.BFLY PT, R13, R10, 0x2, 0x1f ;  /* 0x0c401f000a0d7f89 */ /* 0x000e2200000e0000 */
[----:B------:R-:W-:Y:S01]  /*48e0*/  FSETP.GT.AND P0, PT, |R10|, 8.50705917302346158658e+37, PT ;  /* 0x7e8000000a00780b */ /* 0x000fe20003f04200 */
[----:B-1----:R-:W-:-:S03]  /*48f0*/  FADD R5, R5, R8 ;  /* 0x0000000805057221 */ /* 0x002fc60000000000 */
[----:B------:R-:W-:Y:S02]  /*4900*/  FSEL R11, R7, R10, P0 ;  /* 0x0000000a070b7208 */ /* 0x000fe40000000000 */
[----:B------:R-:W1:Y:S05]  /*4910*/  SHFL.BFLY PT, R7, R4, 0x4, 0x1f ;  /* 0x0c801f0004077f89 */ /* 0x000e6a00000e0000 */
[----:B------:R-:W-:Y:S02]  /*4920*/  @!P1 FMUL R11, R11, 16777216 ;  /* 0x4b8000000b0b9820 */ /* 0x000fe40000400000 */
[----:B------:R-:W-:Y:S02]  /*4930*/  @P0 FMUL R9, R9, 0.25 ;  /* 0x3e80000009090820 */ /* 0x000fe40000400000 */
[----:B------:R2:W3:Y:S02]  /*4940*/  MUFU.RCP R12, R11 ;  /* 0x0000000b000c7308 */ /* 0x0004e40000001000 */
[----:B------:R-:W-:Y:S01]  /*4950*/  @!P1 FMUL R9, R9, 16777216 ;  /* 0x4b80000009099820 */ /* 0x000fe20000400000 */
[C---:B------:R-:W-:Y:S01]  /*4960*/  FSETP.NEU.AND P1, PT, R10.reuse, RZ, PT ;  /* 0x000000ff0a00720b */ /* 0x040fe20003f2d000 */
[----:B0-----:R-:W-:-:S04]  /*4970*/  FADD R14, R10, R13 ;  /* 0x0000000d0a0e7221 */ /* 0x001fc80000000000 */
[C---:B------:R-:W-:Y:S01]  /*4980*/  FMUL R15, R14.reuse, 0.25 ;  /* 0x3e8000000e0f7820 */ /* 0x040fe20000400000 */
[C---:B------:R-:W-:Y:S01]  /*4990*/  FSETP.GEU.AND P6, PT, |R14|.reuse, 1.175494350822287508e-38, PT ;  /* 0x008000000e00780b */ /* 0x040fe20003fce200 */
[----:B--2---:R-:W0:Y:S01]  /*49a0*/  SHFL.BFLY PT, R11, R14, 0x1, 0x1f ;  /* 0x0c201f000e0b7f89 */ /* 0x004e2200000e0000 */
[----:B------:R-:W-:Y:S01]  /*49b0*/  FSETP.GT.AND P0, PT, |R14|, 8.50705917302346158658e+37, PT ;  /* 0x7e8000000e00780b */ /* 0x000fe20003f04200 */
[----:B---3--:R-:W-:Y:S01]  /*49c0*/  FMUL R12, R12, R9 ;  /* 0x000000090c0c7220 */ /* 0x008fe20000400000 */
[----:B-1----:R-:W-:Y:S02]  /*49d0*/  FADD R7, -R4, R7 ;  /* 0x0000000704077221 */ /* 0x002fe40000000100 */
[----:B------:R-:W-:Y:S02]  /*49e0*/  FSEL R15, R15, R14, P0 ;  /* 0x0000000e0f0f7208 */ /* 0x000fe40000000000 */
[----:B------:R-:W-:Y:S01]  /*49f0*/  FSEL R12, R12, RZ, P1 ;  /* 0x000000ff0c0c7208 */ /* 0x000fe20000800000 */
[----:B------:R-:W-:-:S04]  /*4a00*/  FMUL R9, R7, R7 ;  /* 0x0000000707097220 */ /* 0x000fc80000400000 */
[----:B------:R-:W-:Y:S01]  /*4a10*/  FFMA R4, R7, R12, R4 ;  /* 0x0000000c07047223 */ /* 0x000fe20000000004 */
[----:B------:R-:W-:Y:S01]  /*4a20*/  @!P6 FMUL R15, R15, 16777216 ;  /* 0x4b8000000f0fe820 */ /* 0x000fe20000400000 */
[----:B------:R-:W-:Y:S01]  /*4a30*/  FMUL R9, R6, R9 ;  /* 0x0000000906097220 */ /* 0x000fe20000400000 */
[----:B------:R-:W-:Y:S01]  /*4a40*/  @P0 FMUL R13, R13, 0.25 ;  /* 0x3e8000000d0d0820 */ /* 0x000fe20000400000 */
[----:B------:R-:W-:Y:S01]  /*4a50*/  FSETP.NEU.AND P0, PT, R14, RZ, PT ;  /* 0x000000ff0e00720b */ /* 0x000fe20003f0d000 */
[----:B------:R-:W1:Y:S01]  /*4a60*/  SHFL.BFLY PT, R7, R4, 0x2, 0x1f ;  /* 0x0c401f0004077f89 */ /* 0x000e6200000e0000 */
[----:B------:R-:W2:Y:S01]  /*4a70*/  MUFU.RCP R8, R15 ;  /* 0x0000000f00087308 */ /* 0x000ea20000001000 */
[----:B------:R-:W-:Y:S01]  /*4a80*/  FFMA R5, R12, R9, R5 ;  /* 0x000000090c057223 */ /* 0x000fe20000000005 */
[----:B------:R-:W-:-:S04]  /*4a90*/  @!P6 FMUL R13, R13, 16777216 ;  /* 0x4b8000000d0de820 */ /* 0x000fc80000400000 */
[----:B------:R-:W3:Y:S01]  /*4aa0*/  SHFL.BFLY PT, R6, R5, 0x2, 0x1f ;  /* 0x0c401f0005067f89 */ /* 0x000ee200000e0000 */
[----:B0-----:R-:W-:-:S04]  /*4ab0*/  FADD R17, R14, R11 ;  /* 0x0000000b0e117221 */ /* 0x001fc80000000000 */
[C---:B------:R-:W-:Y:S01]  /*4ac0*/  FMUL R12, R17.reuse, 0.25 ;  /* 0x3e800000110c7820 */ /* 0x040fe20000400000 */
[----:B------:R-:W-:Y:S01]  /*4ad0*/  FSETP.GEU.AND P1, PT, |R17|, 1.175494350822287508e-38, PT ;  /* 0x008000001100780b */ /* 0x000fe20003f2e200 */
[----:B--2---:R-:W-:-:S05]  /*4ae0*/  FMUL R8, R8, R13 ;  /* 0x0000000d08087220 */ /* 0x004fca0000400000 */
[----:B------:R-:W-:Y:S01]  /*4af0*/  FSEL R8, R8, RZ, P0 ;  /* 0x000000ff08087208 */ /* 0x000fe20000000000 */
[----:B-1----:R-:W-:Y:S01]  /*4b00*/  FADD R7, -R4, R7 ;  /* 0x0000000704077221 */ /* 0x002fe20000000100 */
[----:B------:R-:W-:-:S03]  /*4b10*/  FSETP.GT.AND P0, PT, |R17|, 8.50705917302346158658e+37, PT ;  /* 0x7e8000001100780b */ /* 0x000fc60003f04200 */
[C---:B------:R-:W-:Y:S01]  /*4b20*/  FMUL R9, R7.reuse, R7 ;  /* 0x0000000707097220 */ /* 0x040fe20000400000 */
[----:B------:R-:W-:Y:S01]  /*4b30*/  FFMA R4, R7, R8, R4 ;  /* 0x0000000807047223 */ /* 0x000fe20000000004 */
[----:B------:R-:W-:Y:S01]  /*4b40*/  FSEL R12, R12, R17, P0 ;  /* 0x000000110c0c7208 */ /* 0x000fe20000000000 */
[----:B---3--:R-:W-:Y:S01]  /*4b50*/  FADD R5, R5, R6 ;  /* 0x0000000605057221 */ /* 0x008fe20000000000 */
[----:B------:R-:W-:Y:S02]  /*4b60*/  FMUL R9, R10, R9 ;  /* 0x000000090a097220 */ /* 0x000fe40000400000 */
[----:B------:R-:W0:Y:S01]  /*4b70*/  SHFL.BFLY PT, R7, R4, 0x1, 0x1f ;  /* 0x0c201f0004077f89 */ /* 0x000e2200000e0000 */
[----:B------:R-:W-:Y:S01]  /*4b80*/  @!P1 FMUL R12, R12, 16777216 ;  /* 0x4b8000000c0c9820 */ /* 0x000fe20000400000 */
[----:B------:R-:W-:Y:S01]  /*4b90*/  FFMA R5, R8, R9, R5 ;  /* 0x0000000908057223 */ /* 0x000fe20000000005 */
[----:B------:R-:W-:Y:S01]  /*4ba0*/  IMAD.MOV.U32 R8, RZ, RZ, 0x39aaaaab ;  /* 0x39aaaaabff087424 */ /* 0x000fe200078e00ff */
[----:B------:R-:W-:Y:S01]  /*4bb0*/  @P0 FMUL R11, R11, 0.25 ;  /* 0x3e8000000b0b0820 */ /* 0x000fe20000400000 */
[----:B------:R-:W-:-:S02]  /*4bc0*/  LOP3.LUT P0, RZ, R44, 0x7, RZ, 0xc0, !PT ;  /* 0x000000072cff7812 */ /* 0x000fc4000780c0ff */
[----:B------:R-:W1:Y:S01]  /*4bd0*/  SHFL.BFLY PT, R6, R5, 0x1, 0x1f ;  /* 0x0c201f0005067f89 */ /* 0x000e6200000e0000 */
[----:B------:R-:W2:Y:S01]  /*4be0*/  MUFU.RCP R12, R12 ;  /* 0x0000000c000c7308 */ /* 0x000ea20000001000 */
[----:B------:R-:W-:Y:S01]  /*4bf0*/  @!P1 FMUL R11, R11, 16777216 ;  /* 0x4b8000000b0b9820 */ /* 0x000fe20000400000 */
[----:B------:R-:W-:Y:S02]  /*4c00*/  FSETP.NEU.AND P1, PT, R17, RZ, PT ;  /* 0x000000ff1100720b */ /* 0x000fe40003f2d000 */
[----:B------:R-:W-:Y:S01]  /*4c10*/  ISETP.LT.AND P0, PT, R44, 0x10, !P0 ;  /* 0x000000102c00780c */ /* 0x000fe20004701270 */
[----:B0-----:R-:W-:Y:S01]  /*4c20*/  FADD R7, -R4, R7 ;  /* 0x0000000704077221 */ /* 0x001fe20000000100 */
[----:B--2---:R-:W-:-:S11]  /*4c30*/  FMUL R11, R12, R11 ;  /* 0x0000000b0c0b7220 */ /* 0x004fd60000400000 */
[----:B------:R-:W-:Y:S01]  /*4c40*/  @P0 STS [R44.X4+0x80], R17 ;  /* 0x000080112c000388 */ /* 0x000fe20000004800 */
[----:B------:R-:W-:Y:S01]  /*4c50*/  FMUL R9, R7, R7 ;  /* 0x0000000707097220 */ /* 0x000fe20000400000 */
[----:B------:R-:W-:Y:S01]  /*4c60*/  FSEL R11, R11, RZ, P1 ;  /* 0x000000ff0b0b7208 */ /* 0x000fe20000800000 */
[----:B-1----:R-:W-:Y:S02]  /*4c70*/  FADD R6, R5, R6 ;  /* 0x0000000605067221 */ /* 0x002fe40000000000 */
[----:B------:R-:W-:Y:S02]  /*4c80*/  FMUL R9, R14, R9 ;  /* 0x000000090e097220 */ /* 0x000fe40000400000 */
[----:B------:R-:W-:Y:S02]  /*4c90*/  FFMA R7, R7, R11, R4 ;  /* 0x0000000b07077223 */ /* 0x000fe40000000004 */
[----:B------:R-:W-:Y:S01]  /*4ca0*/  FFMA R9, R11, R9, R6 ;  /* 0x000000090b097223 */ /* 0x000fe20000000006 */
[----:B------:R-:W-:-:S02]  /*4cb0*/  SHF.R.U32.HI R6, RZ, 0x7, R41 ;  /* 0x00000007ff067819 */ /* 0x000fc40000011629 */
[----:B------:R-:W-:Y:S02]  /*4cc0*/  @P0 STS [R44.X4], R7 ;  /* 0x000000072c000388 */ /* 0x000fe40000004800 */
[----:B------:R-:W-:Y:S02]  /*4cd0*/  LOP3.LUT R6, R6, 0x10, RZ, 0xc0, !PT ;  /* 0x0000001006067812 */ /* 0x000fe400078ec0ff */
[----:B------:R-:W-:Y:S03]  /*4ce0*/  @P0 STS [R44.X4+0x40], R9 ;  /* 0x000040092c000388 */ /* 0x000fe60000004800 */
[----:B------:R-:W-:Y:S01]  /*4cf0*/  IMAD R33, R33, 0x2, R6 ;  /* 0x0000000221217824 */ /* 0x000fe200078e0206 */
[----:B------:R-:W-:Y:S06]  /*4d00*/  BAR.SYNC.DEFER_BLOCKING 0x0 ;  /* 0x0000000000007b1d */ /* 0x000fec0000010000 */
[----:B------:R-:W0:Y:S04]  /*4d10*/  LDS R4, [0x40] ;  /* 0x00004000ff047984 */ /* 0x000e280000000800 */
[----:B------:R-:W1:Y:S04]  /*4d20*/  LDS R5, [0x60] ;  /* 0x00006000ff057984 */ /* 0x000e680000000800 */
[----:B------:R-:W2:Y:S04]  /*4d30*/  LDS R37, [RZ] ;  /* 0x00000000ff257984 */ /* 0x000ea80000000800 */
[----:B------:R-:W3:Y:S01]  /*4d40*/  LDS R38, [0x20] ;  /* 0x00002000ff267984 */ /* 0x000ee20000000800 */
[-C--:B0-----:R-:W-:Y:S01]  /*4d50*/  FFMA R4, R4, R8.reuse, 9.9999999747524270788e-07 ;  /* 0x358637bd04047423 */ /* 0x081fe20000000008 */
[----:B-1----:R-:W-:-:S03]  /*4d60*/  FFMA R5, R5, R8, 9.9999999747524270788e-07 ;  /* 0x358637bd05057423 */ /* 0x002fc60000000008 */
[----:B------:R0:W1:Y:S08]  /*4d70*/  MUFU.RSQ R62, R4 ;  /* 0x00000004003e7308 */ /* 0x0000700000001400 */
[----:B--23--:R0:W4:Y:S02]  /*4d80*/  MUFU.RSQ R69, R5 ;  /* 0x0000000500457308 */ /* 0x00c1240000001400 */
.L_x_4:
[----:B0-----:R-:W-:Y:S01]  /*4d90*/  LOP3.LUT R5, R25, 0x7f0, R41, 0xf8, !PT ;  /* 0x000007f019057812 */ /* 0x001fe200078ef829 */
        /* <DEDUP_REMOVED lines=12> */
[----:B------:R3:W5:Y:S01]  /*4e60*/  @P1 LDG.E.EF.128 R20, [R6.64] ;  /* 0x0000000606141981 */ /* 0x000762000c0e1d00 */
[C---:B------:R-:W-:Y:S01]  /*4e70*/  LOP3.LUT R80, R25.reuse, R40, RZ, 0xfc, !PT ;  /* 0x0000002819507212 */ /* 0x040fe200078efcff */
[----:B------:R-:W-:Y:S01]  /*4e80*/  IMAD.MOV.U32 R13, RZ, RZ, 0x4 ;  /* 0x00000004ff0d7424 */ /* 0x000fe200078e00ff */
[----:B------:R-:W-:Y:S01]  /*4e90*/  LOP3.LUT R12, R25, 0x3004, R40, 0xfe, !PT ;  /* 0x00003004190c7812 */ /* 0x000fe200078efe28 */
[----:B------:R-:W-:Y:S01]  /*4ea0*/  BAR.SYNC.DEFER_BLOCKING 0x0 ;  /* 0x0000000000007b1d */ /* 0x000fe20000010000 */
[C---:B------:R-:W-:Y:S01]  /*4eb0*/  ISETP.GE.U32.AND P1, PT, R80.reuse, 0xc00, PT ;  /* 0x00000c005000780c */ /* 0x040fe20003f26070 */
[----:B0-----:R-:W-:Y:S01]  /*4ec0*/  CS2R R4, SRZ ;  /* 0x0000000000047805 */ /* 0x001fe2000001ff00 */
[C---:B------:R-:W-:Y:S01]  /*4ed0*/  LEA R14, P6, R80.reuse, c[0x0][0x170], 0x1 ;  /* 0x00005c00500e7a11 */ /* 0x040fe200078c08ff */
[----:B------:R-:W-:Y:S01]  /*4ee0*/  CS2R R8, SRZ ;  /* 0x0000000000087805 */ /* 0x000fe2000001ff00 */
[----:B------:R-:W-:Y:S01]  /*4ef0*/  ISETP.GE.U32.AND.EX P1, PT, R39, RZ, PT, P1 ;  /* 0x000000ff2700720c */ /* 0x000fe20003f26110 */
[----:B---3--:R-:W-:Y:S01]  /*4f00*/  CS2R R6, SRZ ;  /* 0x0000000000067805 */ /* 0x008fe2000001ff00 */
[----:B------:R-:W-:Y:S01]  /*4f10*/  LEA.HI.X R15, R80, c[0x0][0x174], R39, 0x1, P6 ;  /* 0x00005d00500f7a11 */ /* 0x000fe200030f0c27 */
[----:B------:R-:W-:Y:S01]  /*4f20*/  CS2R R10, SRZ ;  /* 0x00000000000a7805 */ /* 0x000fe2000001ff00 */
[----:B------:R-:W-:Y:S01]  /*4f30*/  IMAD.WIDE.U32 R12, R12, R13, c[0x0][0x168] ;  /* 0x00005a000c0c7625 */ /* 0x000fe200078e000d */
[----:B------:R-:W-:Y:S01]  /*4f40*/  LEA R84, P6, R80, c[0x0][0x168], 0x2 ;  /* 0x00005a0050547a11 */ /* 0x000fe200078c10ff */
[----:B------:R-:W-:Y:S01]  /*4f50*/  CS2R R28, SRZ ;  /* 0x00000000001c7805 */ /* 0x000fe2000001ff00 */
[----:B------:R-:W-:-:S02]  /*4f60*/  CS2R R30, SRZ ;  /* 0x00000000001e7805 */ /* 0x000fc4000001ff00 */
[----:B------:R-:W-:Y:S01]  /*4f70*/  LEA.HI.X R85, R80, c[0x0][0x16c], R39, 0x2, P6 ;  /* 0x00005b0050557a11 */ /* 0x000fe200030f1427 */
[----:B------:R-:W-:Y:S01]  /*4f80*/  CS2R R26, SRZ ;  /* 0x00000000001a7805 */ /* 0x000fe2000001ff00 */
[----:B--2---:R-:W-:Y:S04]  /*4f90*/  STS.128 [R33], R16 ;  /* 0x0000001021007388 */ /* 0x004fe80000000c00 */
[----:B-----5:R0:W-:Y:S04]  /*4fa0*/  STS.128 [R33+0x10], R20 ;  /* 0x0000101421007388 */ /* 0x0201e80000000c00 */
[----:B------:R-:W-:Y:S01]  /*4fb0*/  BAR.SYNC.DEFER_BLOCKING 0x0 ;  /* 0x0000000000007b1d */ /* 0x000fe20000010000 */
[----:B0-----:R-:W-:Y:S01]  /*4fc0*/  CS2R R20, SRZ ;  /* 0x0000000000147805 */ /* 0x001fe2000001ff00 */
[----:B------:R-:W-:-:S04]  /*4fd0*/  CS2R R22, SRZ ;  /* 0x0000000000167805 */ /* 0x000fc8000001ff00 */
[----:B------:R0:W2:Y:S04]  /*4fe0*/  @!P1 LDG.E.EL.128 R4, [R14.64+0x6000] ;  /* 0x006000060e049981 */ /* 0x0000a8000c2e1d00 */
[----:B------:R3:W5:Y:S01]  /*4ff0*/  @!P1 LDG.E.EL.128 R8, [R12.64] ;  /* 0x000000060c089981 */ /* 0x000762000c2e1d00 */
[----:B------:R-:W-:-:S03]  /*5000*/  CS2R R16, SRZ ;  /* 0x0000000000107805 */ /* 0x000fc6000001ff00 */
[----:B----4-:R0:W4:Y:S01]  /*5010*/  @!P1 LDG.E.EL.128 R20, [R14.64+0x4800] ;  /* 0x004800060e149981 */ /* 0x010122000c2e1d00 */
[----:B------:R-:W-:-:S03]  /*5020*/  CS2R R18, SRZ ;  /* 0x0000000000127805 */ /* 0x000fc6000001ff00 */
[----:B------:R5:W4:Y:S01]  /*5030*/  @!P1 LDG.E.EL.128 R28, [R84.64+0xc000] ;  /* 0x00c00006541c9981 */ /* 0x000b22000c2e1d00 */
[----:B---3--:R-:W-:-:S03]  /*5040*/  IADD3 R12, P6, R40, R25, RZ ;  /* 0x00000019280c7210 */ /* 0x008fc60007fde0ff */
[----:B------:R5:W3:Y:S02]  /*5050*/  @!P1 LDG.E.EL.128 R16, [R84.64+0x9000] ;  /* 0x0090000654109981 */ /* 0x000ae4000c2e1d00 */
[----:B------:R-:W-:Y:S01]  /*5060*/  IMAD.X R13, RZ, RZ, R39, P6 ;  /* 0x000000ffff0d7224 */ /* 0x000fe200030e0627 */
[----:B------:R-:W-:Y:S01]  /*5070*/  LEA R82, P6, R12, UR4, 0x2 ;  /* 0x000000040c527c11 */ /* 0x000fe2000f8c10ff */
[----:B------:R-:W-:-:S03]  /*5080*/  CS2R R24, SRZ ;  /* 0x0000000000187805 */ /* 0x000fc6000001ff00 */
[----:B------:R-:W-:Y:S02]  /*5090*/  LEA.HI.X R83, R12, UR5, R13, 0x2, P6 ;  /* 0x000000050c537c11 */ /* 0x000fe4000b0f140d */
[----:B0-----:R-:W0:Y:S04]  /*50a0*/  LDS.128 R12, [R3] ;  /* 0x00000000030c7984 */ /* 0x001e280000000c00 */
[----:B------:R1:W3:Y:S01]  /*50b0*/  @!P1 LDG.E.EL.128 R24, [R82.64+0x10] ;  /* 0x0000100652189981 */ /* 0x0002e2000c2e1d00 */
[----:B------:R-:W-:-:S04]  /*50c0*/  ISETP.LT.U32.AND P1, PT, R80, 0xc00, PT ;  /* 0x00000c005000780c */ /* 0x000fc80003f21070 */
[----:B------:R-:W-:Y:S02]  /*50d0*/  ISETP.LT.U32.AND.EX P1, PT, R39, RZ, !P3, P1 ;  /* 0x000000ff2700720c */ /* 0x000fe40005f21110 */
[C---:B--2---:R-:W-:Y:S01]  /*50e0*/  PRMT R79, R6.reuse, 0x7632, R79 ;  /* 0x00007632064f7816 */ /* 0x044fe2000000004f */
[----:B------:R-:W-:Y:S01]  /*50f0*/  IMAD.U32 R81, R6, 0x10000, RZ ;  /* 0x0001000006517824 */ /* 0x000fe200078e00ff */
[C---:B------:R-:W-:Y:S01]  /*5100*/  PRMT R6, R7.reuse, 0x7632, R6 ;  /* 0x0000763207067816 */ /* 0x040fe20000000006 */
[----:B------:R-:W-:Y:S02]  /*5110*/  IMAD.U32 R7, R7, 0x10000, RZ ;  /* 0x0001000007077824 */ /* 0x000fe400078e00ff */
[----:B------:R-:W-:Y:S02]  /*5120*/  IMAD.U32 R86, R79, 0x10000, RZ ;  /* 0x000100004f567824 */ /* 0x000fe400078e00ff */
[----:B------:R-:W-:Y:S01]  /*5130*/  IMAD.U32 R6, R6, 0x10000, RZ ;  /* 0x0001000006067824 */ /* 0x000fe200078e00ff */
[----:B-----5:R-:W-:Y:S01]  /*5140*/  FADD R84, R81, R8 ;  /* 0x0000000851547221 */ /* 0x020fe20000000000 */
[----:B------:R-:W-:Y:S01]  /*5150*/  FADD R79, R7, R10 ;  /* 0x0000000a074f7221 */ /* 0x000fe20000000000 */
[----:B------:R-:W-:Y:S01]  /*5160*/  FADD R81, R86, R9 ;  /* 0x0000000956517221 */ /* 0x000fe20000000000 */
[----:B------:R-:W-:Y:S01]  /*5170*/  FADD R11, R6, R11 ;  /* 0x0000000b060b7221 */ /* 0x000fe20000000000 */
[C---:B------:R-:W-:Y:S01]  /*5180*/  IMAD.U32 R9, R4.reuse, 0x10000, RZ ;  /* 0x0001000004097824 */ /* 0x040fe200078e00ff */
[----:B------:R-:W-:Y:S01]  /*5190*/  PRMT R6, R4, 0x7632, R6 ;  /* 0x0000763204067816 */ /* 0x000fe20000000006 */
[C---:B-1----:R-:W-:Y:S01]  /*51a0*/  IMAD.U32 R83, R5.reuse, 0x10000, RZ ;  /* 0x0001000005537824 */ /* 0x042fe200078e00ff */
[----:B------:R-:W-:-:S02]  /*51b0*/  PRMT R7, R5, 0x7632, R7 ;  /* 0x0000763205077816 */ /* 0x000fc40000000007 */
[----:B----4-:R-:W-:Y:S02]  /*51c0*/  PRMT R5, R21, 0x7632, R5 ;  /* 0x0000763215057816 */ /* 0x010fe40000000005 */
[----:B0-----:R-:W-:Y:S01]  /*51d0*/  PRMT R4, R13, 0x7632, R4 ;  /* 0x000076320d047816 */ /* 0x001fe20000000004 */
[----:B------:R-:W-:Y:S02]  /*51e0*/  IMAD.U32 R8, R6, 0x10000, RZ ;  /* 0x0001000006087824 */ /* 0x000fe400078e00ff */
[----:B------:R-:W-:Y:S02]  /*51f0*/  IMAD.U32 R6, R5, 0x10000, RZ ;  /* 0x0001000005067824 */ /* 0x000fe400078e00ff */
[----:B------:R-:W-:Y:S02]  /*5200*/  IMAD.U32 R4, R4, 0x10000, RZ ;  /* 0x0001000004047824 */ /* 0x000fe400078e00ff */
[----:B------:R-:W-:Y:S01]  /*5210*/  IMAD.U32 R10, R7, 0x10000, RZ ;  /* 0x00010000070a7824 */ /* 0x000fe200078e00ff */
[----:B---3--:R-:W-:Y:S01]  /*5220*/  FADD R82, R6, R19 ;  /* 0x0000001306527221 */ /* 0x008fe20000000000 */
[----:B------:R-:W-:Y:S01]  /*5230*/  FADD R5, -R37, R4 ;  /* 0x0000000425057221 */ /* 0x000fe20000000100 */
[----:B------:R-:W-:-:S02]  /*5240*/  PRMT R6, R23, 0x7632, R6 ;  /* 0x0000763217067816 */ /* 0x000fc40000000006 */
[----:B------:R-:W-:Y:S01]  /*5250*/  PRMT R4, R15, 0x7632, R4 ;  /* 0x000076320f047816 */ /* 0x000fe20000000004 */
[----:B------:R-:W-:Y:S01]  /*5260*/  FADD R31, R10, R31 ;  /* 0x0000001f0a1f7221 */ /* 0x000fe20000000000 */
[----:B------:R-:W-:Y:S01]  /*5270*/  FMUL R5, R62, R5 ;  /* 0x000000053e057220 */ /* 0x000fe20000400000 */
[----:B------:R-:W-:Y:S02]  /*5280*/  IMAD.U32 R7, R20, 0x10000, RZ ;  /* 0x0001000014077824 */ /* 0x000fe400078e00ff */
[----:B------:R-:W-:Y:S01]  /*5290*/  IMAD.U32 R6, R6, 0x10000, RZ ;  /* 0x0001000006067824 */ /* 0x000fe200078e00ff */
[----:B------:R-:W-:Y:S01]  /*52a0*/  FADD R31, R31, 1 ;  /* 0x3f8000001f1f7421 */ /* 0x000fe20000000000 */
[----:B------:R-:W-:Y:S01]  /*52b0*/  IMAD.U32 R4, R4, 0x10000, RZ ;  /* 0x0001000004047824 */ /* 0x000fe200078e00ff */
[----:B------:R-:W-:Y:S01]  /*52c0*/  FADD R28, R9, R28 ;  /* 0x0000001c091c7221 */ /* 0x000fe20000000000 */
[----:B------:R-:W-:Y:S01]  /*52d0*/  FADD R19, R7, R16 ;  /* 0x0000001007137221 */ /* 0x000fe20000000000 */
[----:B------:R-:W-:Y:S01]  /*52e0*/  FFMA R85, R5, R31, R82 ;  /* 0x0000001f05557223 */ /* 0x000fe20000000052 */
[----:B------:R-:W-:Y:S01]  /*52f0*/  FADD R27, R6, R27 ;  /* 0x0000001b061b7221 */ /* 0x000fe20000000000 */
[----:B------:R-:W-:-:S02]  /*5300*/  FADD R9, -R37, R4 ;  /* 0x0000000425097221 */ /* 0x000fc40000000100 */
[----:B------:R-:W0:Y:S01]  /*5310*/  LDS.128 R4, [R3+0x1010] ;  /* 0x0010100003047984 */ /* 0x000e220000000c00 */
[----:B------:R-:W-:Y:S01]  /*5320*/  IMAD.U32 R23, R23, 0x10000, RZ ;  /* 0x0001000017177824 */ /* 0x000fe200078e00ff */
[----:B------:R-:W-:Y:S01]  /*5330*/  FSETP.GEU.AND P6, PT, R46, R85, PT ;  /* 0x000000552e00720b */ /* 0x000fe20003fce000 */
[----:B------:R-:W-:Y:S01]  /*5340*/  FADD R16, R11, 1 ;  /* 0x3f8000000b107421 */ /* 0x000fe20000000000 */
[----:B------:R-:W-:Y:S01]  /*5350*/  FMUL R9, R62, R9 ;  /* 0x000000093e097220 */ /* 0x000fe20000400000 */
[----:B------:R-:W-:Y:S01]  /*5360*/  FADD R29, R8, R29 ;  /* 0x0000001d081d7221 */ /* 0x000fe20000000000 */
[----:B------:R-:W-:Y:S01]  /*5370*/  FADD R26, R23, R26 ;  /* 0x0000001a171a7221 */ /* 0x000fe20000000000 */
[----:B------:R-:W-:Y:S01]  /*5380*/  IMAD.U32 R8, R15, 0x10000, RZ ;  /* 0x000100000f087824 */ /* 0x000fe200078e00ff */
[----:B------:R-:W-:Y:S01]  /*5390*/  FADD R30, R83, R30 ;  /* 0x0000001e531e7221 */ /* 0x000fe20000000000 */
[C---:B------:R-:W-:Y:S01]  /*53a0*/  FSEL R23, R46.reuse, R85, !P6 ;  /* 0x000000552e177208 */ /* 0x040fe20007000000 */
[----:B------:R-:W-:Y:S01]  /*53b0*/  FFMA R83, R9, R16, R27 ;  /* 0x0000001009537223 */ /* 0x000fe2000000001b */
[----:B------:R-:W-:Y:S01]  /*53c0*/  FSETP.NAN.AND P6, PT, R46, R46, PT ;  /* 0x0000002e2e00720b */ /* 0x000fe20003fc8000 */
[--C-:B------:R-:W-:Y:S01]  /*53d0*/  FADD R9, -R37, R8.reuse ;  /* 0x0000000825097221 */ /* 0x100fe20000000100 */
[----:B------:R-:W-:-:S02]  /*53e0*/  PRMT R8, R14, 0x7632, R8 ;  /* 0x000076320e087816 */ /* 0x000fc40000000008 */
[----:B------:R-:W-:Y:S01]  /*53f0*/  @P1 FSEL R46, R46, R23, P6 ;  /* 0x000000172e2e1208 */ /* 0x000fe20003000000 */
[----:B------:R-:W-:Y:S01]  /*5400*/  FADD R79, R79, 1 ;  /* 0x3f8000004f4f7421 */ /* 0x000fe20000000000 */
[----:B------:R-:W-:Y:S01]  /*5410*/  FSETP.GEU.AND P6, PT, R78, R83, PT ;  /* 0x000000534e00720b */ /* 0x000fe20003fce000 */
[----:B------:R-:W-:Y:S01]  /*5420*/  FMUL R9, R62, R9 ;  /* 0x000000093e097220 */ /* 0x000fe20000400000 */
[----:B------:R-:W-:Y:S01]  /*5430*/  PRMT R10, R22, 0x7632, R10 ;  /* 0x00007632160a7816 */ /* 0x000fe2000000000a */
[----:B------:R-:W-:Y:S01]  /*5440*/  IMAD.U32 R8, R8, 0x10000, RZ ;  /* 0x0001000008087824 */ /* 0x000fe200078e00ff */
[----:B------:R-:W-:Y:S01]  /*5450*/  FSEL R23, R78, R83, !P6 ;  /* 0x000000534e177208 */ /* 0x000fe20007000000 */
[----:B------:R-:W-:Y:S01]  /*5460*/  IMAD.U32 R11, R22, 0x10000, RZ ;  /* 0x00010000160b7824 */ /* 0x000fe200078e00ff */
[----:B------:R-:W-:Y:S01]  /*5470*/  FSETP.NAN.AND P6, PT, R78, R78, PT ;  /* 0x0000004e4e00720b */ /* 0x000fe20003fc8000 */
[----:B------:R-:W-:Y:S01]  /*5480*/  FFMA R22, R9, R79, R26 ;  /* 0x0000004f09167223 */ /* 0x000fe2000000001a */
[----:B------:R-:W-:Y:S01]  /*5490*/  IMAD.U32 R10, R10, 0x10000, RZ ;  /* 0x000100000a0a7824 */ /* 0x000fe200078e00ff */
[----:B------:R-:W-:Y:S01]  /*54a0*/  FADD R9, -R37, R8 ;  /* 0x0000000825097221 */ /* 0x000fe20000000100 */
[----:B------:R-:W-:Y:S01]  /*54b0*/  @P1 FSEL R78, R78, R23, P6 ;  /* 0x000000174e4e1208 */ /* 0x000fe20003000000 */
[----:B------:R-:W-:Y:S01]  /*54c0*/  FADD R81, R81, 1 ;  /* 0x3f80000051517421 */ /* 0x000fe20000000000 */
[CC--:B------:R-:W-:Y:S01]  /*54d0*/  FSETP.GEU.AND P6, PT, R77.reuse, R22.reuse, PT ;  /* 0x000000164d00720b */ /* 0x0c0fe20003fce000 */
[----:B------:R-:W-:Y:S01]  /*54e0*/  FADD R10, R10, R25 ;  /* 0x000000190a0a7221 */ /* 0x000fe20000000000 */
[----:B------:R-:W-:Y:S01]  /*54f0*/  FMUL R9, R62, R9 ;  /* 0x000000093e097220 */ /* 0x000fe20000400000 */
[----:B------:R-:W-:Y:S01]  /*5500*/  IMAD.U32 R14, R14, 0x10000, RZ ;  /* 0x000100000e0e7824 */ /* 0x000fe200078e00ff */
[----:B------:R-:W-:-:S02]  /*5510*/  FSEL R8, R77, R22, !P6 ;  /* 0x000000164d087208 */ /* 0x000fc40007000000 */
[----:B------:R-:W-:Y:S01]  /*5520*/  FSETP.NAN.AND P6, PT, R77, R77, PT ;  /* 0x0000004d4d00720b */ /* 0x000fe20003fc8000 */
[----:B------:R-:W-:Y:S01]  /*5530*/  FFMA R23, R9, R81, R10 ;  /* 0x0000005109177223 */ /* 0x000fe2000000000a */
[----:B------:R-:W-:Y:S01]  /*5540*/  FADD R9, -R37, R14 ;  /* 0x0000000e25097221 */ /* 0x000fe20000000100 */
[----:B------:R-:W-:Y:S01]  /*5550*/  FADD R15, R11, R24 ;  /* 0x000000180b0f7221 */ /* 0x000fe20000000000 */
[----:B------:R-:W-:Y:S01]  /*5560*/  @P1 FSEL R77, R77, R8, P6 ;  /* 0x000000084d4d1208 */ /* 0x000fe20003000000 */
[----:B------:R-:W-:Y:S01]  /*5570*/  FADD R11, R84, 1 ;  /* 0x3f800000540b7421 */ /* 0x000fe20000000000 */
[----:B------:R-:W-:Y:S01]  /*5580*/  FSETP.GEU.AND P6, PT, R76, R23, PT ;  /* 0x000000174c00720b */ /* 0x000fe20003fce000 */
[----:B------:R-:W-:Y:S01]  /*5590*/  FMUL R8, R62, R9 ;  /* 0x000000093e087220 */ /* 0x000fe20000400000 */
[----:B0-----:R-:W-:Y:S02]  /*55a0*/  IMAD.U32 R9, R4, 0x10000, RZ ;  /* 0x0001000004097824 */ /* 0x001fe400078e00ff */
[----:B------:R-:W-:Y:S01]  /*55b0*/  FSEL R25, R76, R23, !P6 ;  /* 0x000000174c197208 */ /* 0x000fe20007000000 */
[----:B------:R-:W-:Y:S01]  /*55c0*/  FFMA R14, R8, R11, R15 ;  /* 0x0000000b080e7223 */ /* 0x000fe2000000000f */
[----:B------:R-:W-:Y:S01]  /*55d0*/  FSETP.NAN.AND P6, PT, R76, R76, PT ;  /* 0x0000004c4c00720b */ /* 0x000fe20003fc8000 */
[----:B------:R-:W-:Y:S01]  /*55e0*/  FADD R8, -R38, R9 ;  /* 0x0000000926087221 */ /* 0x000fe20000000100 */
[----:B------:R-:W-:-:S02]  /*55f0*/  PRMT R4, R4, 0x7632, R4 ;  /* 0x0000763204047816 */ /* 0x000fc40000000004 */
[----:B------:R-:W-:Y:S01]  /*5600*/  @P1 FSEL R76, R76, R25, P6 ;  /* 0x000000194c4c1208 */ /* 0x000fe20003000000 */
[----:B------:R-:W-:Y:S01]  /*5610*/  FADD R28, R28, 1 ;  /* 0x3f8000001c1c7421 */ /* 0x000fe20000000000 */
[----:B------:R-:W-:Y:S01]  /*5620*/  FSETP.GEU.AND P6, PT, R75, R14, PT ;  /* 0x0000000e4b00720b */ /* 0x000fe20003fce000 */
[----:B------:R-:W-:Y:S01]  /*5630*/  FMUL R8, R69, R8 ;  /* 0x0000000845087220 */ /* 0x000fe20000400000 */
[----:B------:R-:W-:Y:S01]  /*5640*/  PRMT R20, R20, 0x7632, R20 ;  /* 0x0000763214147816 */ /* 0x000fe20000000014 */
[----:B------:R-:W-:Y:S01]  /*5650*/  IMAD.U32 R9, R4, 0x10000, RZ ;  /* 0x0001000004097824 */ /* 0x000fe200078e00ff */
[C---:B------:R-:W-:Y:S01]  /*5660*/  FSEL R24, R75.reuse, R14, !P6 ;  /* 0x0000000e4b187208 */ /* 0x040fe20007000000 */
[----:B------:R-:W-:Y:S01]  /*5670*/  FFMA R25, R8, R28, R19 ;  /* 0x0000001c08197223 */ /* 0x000fe20000000013 */
[----:B------:R-:W-:Y:S01]  /*5680*/  FSETP.NAN.AND P6, PT, R75, R75, PT ;  /* 0x0000004b4b00720b */ /* 0x000fe20003fc8000 */
[----:B------:R-:W-:Y:S01]  /*5690*/  IMAD.U32 R20, R20, 0x10000, RZ ;  /* 0x0001000014147824 */ /* 0x000fe200078e00ff */
[----:B------:R-:W-:-:S02]  /*56a0*/  FADD R4, -R38, R9 ;  /* 0x0000000926047221 */ /* 0x000fc40000000100 */
[----:B------:R-:W-:Y:S01]  /*56b0*/  @P1 FSEL R75, R75, R24, P6 ;  /* 0x000000184b4b1208 */ /* 0x000fe20003000000 */
[----:B------:R-:W-:Y:S01]  /*56c0*/  FADD R20, R20, R17 ;  /* 0x0000001114147221 */ /* 0x000fe20000000000 */
[CC--:B------:R-:W-:Y:S01]  /*56d0*/  FSETP.GEU.AND P6, PT, R74.reuse, R25.reuse, PT ;  /* 0x000000194a00720b */ /* 0x0c0fe20003fce000 */
[----:B------:R-:W-:Y:S01]  /*56e0*/  FADD R29, R29, 1 ;  /* 0x3f8000001d1d7421 */ /* 0x000fe20000000000 */
[----:B------:R-:W-:Y:S01]  /*56f0*/  FMUL R4, R69, R4 ;  /* 0x0000000445047220 */ /* 0x000fe20000400000 */
[----:B------:R-:W-:Y:S01]  /*5700*/  IMAD.U32 R9, R5, 0x10000, RZ ;  /* 0x0001000005097824 */ /* 0x000fe200078e00ff */
[C---:B------:R-:W-:Y:S02]  /*5710*/  FSEL R17, R74.reuse, R25, !P6 ;  /* 0x000000194a117208 */ /* 0x040fe40007000000 */
[----:B------:R-:W-:Y:S01]  /*5720*/  FSETP.NAN.AND P6, PT, R74, R74, PT ;  /* 0x0000004a4a00720b */ /* 0x000fe20003fc8000 */
[----:B------:R-:W-:Y:S01]  /*5730*/  FFMA R24, R4, R29, R20 ;  /* 0x0000001d04187223 */ /* 0x000fe20000000014 */
[----:B------:R-:W-:Y:S01]  /*5740*/  IMAD.U32 R21, R21, 0x10000, RZ ;  /* 0x0001000015157824 */ /* 0x000fe200078e00ff */
[----:B------:R-:W-:Y:S01]  /*5750*/  FADD R4, -R38, R9 ;  /* 0x0000000926047221 */ /* 0x000fe20000000100 */
[----:B------:R-:W-:-:S02]  /*5760*/  PRMT R5, R5, 0x7632, R5 ;  /* 0x0000763205057816 */ /* 0x000fc40000000005 */
[----:B------:R-:W-:Y:S01]  /*5770*/  @P1 FSEL R74, R74, R17, P6 ;  /* 0x000000114a4a1208 */ /* 0x000fe20003000000 */
[----:B------:R-:W-:Y:S01]  /*5780*/  FADD R21, R21, R18 ;  /* 0x0000001215157221 */ /* 0x000fe20000000000 */
[----:B------:R-:W-:Y:S01]  /*5790*/  FSETP.GEU.AND P6, PT, R73, R24, PT ;  /* 0x000000184900720b */ /* 0x000fe20003fce000 */
[----:B------:R-:W-:Y:S01]  /*57a0*/  FADD R30, R30, 1 ;  /* 0x3f8000001e1e7421 */ /* 0x000fe20000000000 */
[----:B------:R-:W-:Y:S01]  /*57b0*/  FMUL R8, R69, R4 ;  /* 0x0000000445087220 */ /* 0x000fe20000400000 */
[----:B------:R-:W-:Y:S01]  /*57c0*/  IMAD.U32 R5, R5, 0x10000, RZ ;  /* 0x0001000005057824 */ /* 0x000fe200078e00ff */
[C---:B------:R-:W-:Y:S02]  /*57d0*/  FSEL R18, R73.reuse, R24, !P6 ;  /* 0x0000001849127208 */ /* 0x040fe40007000000 */
[----:B------:R-:W-:Y:S01]  /*57e0*/  FSETP.NAN.AND P6, PT, R73, R73, PT ;  /* 0x000000494900720b */ /* 0x000fe20003fc8000 */
[----:B------:R-:W-:Y:S01]  /*57f0*/  FFMA R84, R8, R30, R21 ;  /* 0x0000001e08547223 */ /* 0x000fe20000000015 */
[----:B------:R-:W-:-:S02]  /*5800*/  FADD R4, -R38, R5 ;  /* 0x0000000526047221 */ /* 0x000fc40000000100 */
[----:B------:R-:W-:Y:S02]  /*5810*/  @P1 FSEL R73, R73, R18, P6 ;  /* 0x0000001249491208 */ /* 0x000fe40003000000 */
[----:B------:R-:W-:Y:S01]  /*5820*/  FSETP.GEU.AND P6, PT, R72, R84, PT ;  /* 0x000000544800720b */ /* 0x000fe20003fce000 */
[----:B------:R-:W-:Y:S01]  /*5830*/  FMUL R4, R69, R4 ;  /* 0x0000000445047220 */ /* 0x000fe20000400000 */
[----:B------:R-:W-:Y:S02]  /*5840*/  IMAD.U32 R5, R6, 0x10000, RZ ;  /* 0x0001000006057824 */ /* 0x000fe400078e00ff */
[----:B------:R-:W-:Y:S01]  /*5850*/  FSEL R9, R72, R84, !P6 ;  /* 0x0000005448097208 */ /* 0x000fe20007000000 */
[----:B------:R-:W-:Y:S01]  /*5860*/  FFMA R31, R4, R31, R82 ;  /* 0x0000001f041f7223 */ /* 0x000fe20000000052 */
[----:B------:R-:W-:Y:S01]  /*5870*/  FSETP.NAN.AND P6, PT, R72, R72, PT ;  /* 0x000000484800720b */ /* 0x000fe20003fc8000 */
[----:B------:R-:W-:Y:S01]  /*5880*/  FADD R4, -R38, R5 ;  /* 0x0000000526047221 */ /* 0x000fe20000000100 */
[----:B------:R-:W-:-:S02]  /*5890*/  PRMT R6, R6, 0x7632, R6 ;  /* 0x0000763206067816 */ /* 0x000fc40000000006 */
[----:B------:R-:W-:Y:S01]  /*58a0*/  @P1 FSEL R72, R72, R9, P6 ;  /* 0x0000000948481208 */ /* 0x000fe20003000000 */
[----:B------:R-:W-:Y:S01]  /*58b0*/  FMUL R4, R69, R4 ;  /* 0x0000000445047220 */ /* 0x000fe20000400000 */
[C---:B------:R-:W-:Y:S01]  /*58c0*/  FSETP.GEU.AND P6, PT, R71.reuse, R31, PT ;  /* 0x0000001f4700720b */ /* 0x040fe20003fce000 */
[----:B------:R-:W-:Y:S02]  /*58d0*/  IMAD.U32 R5, R6, 0x10000, RZ ;  /* 0x0001000006057824 */ /* 0x000fe400078e00ff */
[----:B------:R-:W-:Y:S01]  /*58e0*/  FFMA R18, R4, R11, R15 ;  /* 0x0000000b04127223 */ /* 0x000fe2000000000f */
[C---:B------:R-:W-:Y:S02]  /*58f0*/  FSEL R6, R71.reuse, R31, !P6 ;  /* 0x0000001f47067208 */ /* 0x040fe40007000000 */
[----:B------:R-:W-:Y:S01]  /*5900*/  FSETP.NAN.AND P6, PT, R71, R71, PT ;  /* 0x000000474700720b */ /* 0x000fe20003fc8000 */
[----:B------:R-:W-:-:S03]  /*5910*/  FADD R4, -R38, R5 ;  /* 0x0000000526047221 */ /* 0x000fc60000000100 */
[----:B------:R-:W-:Y:S01]  /*5920*/  @P1 FSEL R71, R71, R6, P6 ;  /* 0x0000000647471208 */ /* 0x000fe20003000000 */
[----:B------:R-:W-:Y:S01]  /*5930*/  FMUL R4, R69, R4 ;  /* 0x0000000445047220 */ /* 0x000fe20000400000 */
[-C--:B------:R-:W-:Y:S01]  /*5940*/  FSETP.GEU.AND P6, PT, R70, R18.reuse, PT ;  /* 0x000000124600720b */ /* 0x080fe20003fce000 */
[C---:B------:R-:W-:Y:S01]  /*5950*/  IMAD.U32 R5, R7.reuse, 0x10000, RZ ;  /* 0x0001000007057824 */ /* 0x040fe200078e00ff */
[----:B------:R-:W-:Y:S01]  /*5960*/  PRMT R7, R7, 0x7632, R7 ;  /* 0x0000763207077816 */ /* 0x000fe20000000007 */
[----:B------:R-:W-:Y:S01]  /*5970*/  FFMA R81, R4, R81, R10 ;  /* 0x0000005104517223 */ /* 0x000fe2000000000a */
[----:B------:R-:W-:Y:S01]  /*5980*/  FSEL R9, R70, R18, !P6 ;  /* 0x0000001246097208 */ /* 0x000fe20007000000 */
[----:B------:R-:W-:Y:S01]  /*5990*/  FADD R4, -R38, R5 ;  /* 0x0000000526047221 */ /* 0x000fe20000000100 */
[C---:B------:R-:W-:Y:S01]  /*59a0*/  FSETP.NAN.AND P6, PT, R70.reuse, R70, PT ;  /* 0x000000464600720b */ /* 0x040fe20003fc8000 */
[----:B------:R-:W-:Y:S02]  /*59b0*/  IMAD.U32 R7, R7, 0x10000, RZ ;  /* 0x0001000007077824 */ /* 0x000fe400078e00ff */
[----:B------:R-:W-:Y:S01]  /*59c0*/  FMUL R4, R69, R4 ;  /* 0x0000000445047220 */ /* 0x000fe20000400000 */
[----:B------:R-:W-:-:S02]  /*59d0*/  @P1 FSEL R70, R70, R9, P6 ;  /* 0x0000000946461208 */ /* 0x000fc40003000000 */
[----:B------:R-:W-:Y:S01]  /*59e0*/  FSETP.GEU.AND P6, PT, R68, R81, PT ;  /* 0x000000514400720b */ /* 0x000fe20003fce000 */
[----:B------:R-:W-:Y:S01]  /*59f0*/  FFMA R26, R4, R79, R26 ;  /* 0x0000004f041a7223 */ /* 0x000fe2000000001a */
[----:B------:R-:W-:Y:S02]  /*5a00*/  FADD R4, -R38, R7 ;  /* 0x0000000726047221 */ /* 0x000fe40000000100 */
[C---:B------:R-:W-:Y:S02]  /*5a10*/  FSEL R5, R68.reuse, R81, !P6 ;  /* 0x0000005144057208 */ /* 0x040fe40007000000 */
[----:B------:R-:W-:Y:S01]  /*5a20*/  FSETP.NAN.AND P6, PT, R68, R68, PT ;  /* 0x000000444400720b */ /* 0x000fe20003fc8000 */
[----:B------:R-:W-:-:S03]  /*5a30*/  FMUL R4, R69, R4 ;  /* 0x0000000445047220 */ /* 0x000fc60000400000 */
[----:B------:R-:W-:Y:S02]  /*5a40*/  @P1 FSEL R68, R68, R5, P6 ;  /* 0x0000000544441208 */ /* 0x000fe40003000000 */
[----:B------:R-:W-:Y:S01]  /*5a50*/  FSETP.GEU.AND P6, PT, R67, R26, PT ;  /* 0x0000001a4300720b */ /* 0x000fe20003fce000 */
[----:B------:R-:W-:-:S03]  /*5a60*/  FFMA R16, R4, R16, R27 ;  /* 0x0000001004107223 */ /* 0x000fc6000000001b */
[C---:B------:R-:W-:Y:S02]  /*5a70*/  FSEL R4, R67.reuse, R26, !P6 ;  /* 0x0000001a43047208 */ /* 0x040fe40007000000 */
[----:B------:R-:W-:-:S04]  /*5a80*/  FSETP.NAN.AND P6, PT, R67, R67, PT ;  /* 0x000000434300720b */ /* 0x000fc80003fc8000 */
[----:B------:R-:W-:Y:S02]  /*5a90*/  @P1 FSEL R67, R67, R4, P6 ;  /* 0x0000000443431208 */ /* 0x000fe40003000000 */
[----:B------:R-:W-:-:S04]  /*5aa0*/  FSETP.GEU.AND P6, PT, R65, R16, PT ;  /* 0x000000104100720b */ /* 0x000fc80003fce000 */
[C---:B------:R-:W-:Y:S02]  /*5ab0*/  FSEL R6, R65.reuse, R16, !P6 ;  /* 0x0000001041067208 */ /* 0x040fe40007000000 */
[C---:B------:R-:W-:Y:S02]  /*5ac0*/  FSETP.NAN.AND P6, PT, R65.reuse, R65, PT ;  /* 0x000000414100720b */ /* 0x040fe40003fc8000 */
[----:B------:R-:W-:Y:S02]  /*5ad0*/  PRMT R4, R12, 0x7632, R4 ;  /* 0x000076320c047816 */ /* 0x000fe40000000004 */
[----:B------:R-:W-:Y:S02]  /*5ae0*/  @P1 FSEL R65, R65, R6, P6 ;  /* 0x0000000641411208 */ /* 0x000fe40003000000 */
[----:B------:R-:W-:Y:S01]  /*5af0*/  FSETP.GT.AND P6, PT, R48, R24, PT ;  /* 0x000000183000720b */ /* 0x000fe20003fc4000 */
[----:B------:R-:W-:-:S03]  /*5b00*/  IMAD.U32 R4, R4, 0x10000, RZ ;  /* 0x0001000004047824 */ /* 0x000fc600078e00ff */
[C---:B------:R-:W-:Y:S01]  /*5b10*/  FSEL R7, R48.reuse, R24, P6 ;  /* 0x0000001830077208 */ /* 0x040fe20003000000 */
[----:B------:R-:W-:Y:S01]  /*5b20*/  FADD R5, -R37, R4 ;  /* 0x0000000425057221 */ /* 0x000fe20000000100 */
[----:B------:R-:W-:Y:S01]  /*5b30*/  FSETP.NAN.AND P6, PT, R48, R48, PT ;  /* 0x000000303000720b */ /* 0x000fe20003fc8000 */
[----:B------:R-:W-:Y:S02]  /*5b40*/  IMAD.U32 R12, R12, 0x10000, RZ ;  /* 0x000100000c0c7824 */ /* 0x000fe400078e00ff */
[----:B------:R-:W-:Y:S01]  /*5b50*/  FMUL R5, R62, R5 ;  /* 0x000000053e057220 */ /* 0x000fe20000400000 */
[----:B------:R-:W-:Y:S02]  /*5b60*/  @P1 FSEL R48, R48, R7, P6 ;  /* 0x0000000730301208 */ /* 0x000fe40003000000 */
[----:B------:R-:W-:Y:S01]  /*5b70*/  FSETP.GT.AND P6, PT, R35, R25, PT ;  /* 0x000000192300720b */ /* 0x000fe20003fc4000 */
[----:B------:R-:W-:Y:S01]  /*5b80*/  FFMA R8, R5, R29, R20 ;  /* 0x0000001d05087223 */ /* 0x000fe20000000014 */
[----:B------:R-:W-:-:S02]  /*5b90*/  FADD R5, -R37, R12 ;  /* 0x0000000c25057221 */ /* 0x000fc40000000100 */
[C---:B------:R-:W-:Y:S02]  /*5ba0*/  FSEL R4, R35.reuse, R25, P6 ;  /* 0x0000001923047208 */ /* 0x040fe40003000000 */
        /* <DEDUP_REMOVED lines=10> */
[----:B------:R-:W-:-:S04]  /*5c50*/  FSETP.NAN.AND P6, PT, R61, R61, PT ;  /* 0x0000003d3d00720b */ /* 0x000fc80003fc8000 */
[----:B------:R-:W-:Y:S02]  /*5c60*/  @P1 FSEL R61, R61, R4, P6 ;  /* 0x000000043d3d1208 */ /* 0x000fe40003000000 */
[----:B------:R-:W-:-:S04]  /*5c70*/  FSETP.GT.AND P6, PT, R64, R16, PT ;  /* 0x000000104000720b */ /* 0x000fc80003fc4000 */
[C---:B------:R-:W-:Y:S02]  /*5c80*/  FSEL R5, R64.reuse, R16, P6 ;  /* 0x0000001040057208 */ /* 0x040fe40003000000 */
        /* <DEDUP_REMOVED lines=32> */
[----:B------:R-:W-:Y:S01]  /*5e90*/  FSETP.NAN.AND P6, PT, R52, R52, PT ;  /* 0x000000343400720b */ /* 0x000fe20003fc8000 */
[----:B------:R-:W-:-:S03]  /*5ea0*/  IMAD.U32 R4, R13, 0x10000, RZ ;  /* 0x000100000d047824 */ /* 0x000fc600078e00ff */
[----:B------:R-:W-:Y:S02]  /*5eb0*/  @P1 FSEL R52, R52, R5, P6 ;  /* 0x0000000534341208 */ /* 0x000fe40003000000 */
[----:B------:R-:W-:Y:S01]  /*5ec0*/  FSETP.GT.AND P6, PT, R51, R14, PT ;  /* 0x0000000e3300720b */ /* 0x000fe20003fc4000 */
[----:B------:R-:W-:-:S03]  /*5ed0*/  FADD R5, -R37, R4 ;  /* 0x0000000425057221 */ /* 0x000fc60000000100 */
[C---:B------:R-:W-:Y:S02]  /*5ee0*/  FSEL R6, R51.reuse, R14, P6 ;  /* 0x0000000e33067208 */ /* 0x040fe40003000000 */
[----:B------:R-:W-:Y:S01]  /*5ef0*/  FSETP.NAN.AND P6, PT, R51, R51, PT ;  /* 0x000000333300720b */ /* 0x000fe20003fc8000 */
[----:B------:R-:W-:-:S03]  /*5f00*/  FMUL R5, R62, R5 ;  /* 0x000000053e057220 */ /* 0x000fc60000400000 */
[----:B------:R-:W-:Y:S02]  /*5f10*/  @P1 FSEL R51, R51, R6, P6 ;  /* 0x0000000633331208 */ /* 0x000fe40003000000 */
[----:B------:R-:W-:Y:S01]  /*5f20*/  FSETP.GT.AND P6, PT, R50, R85, PT ;  /* 0x000000553200720b */ /* 0x000fe20003fc4000 */
[----:B------:R-:W-:-:S03]  /*5f30*/  FFMA R30, R5, R30, R21 ;  /* 0x0000001e051e7223 */ /* 0x000fc60000000015 */
        /* <DEDUP_REMOVED lines=11> */
[-C--:B------:R-:W-:Y:S02]  /*5ff0*/  FSETP.GT.AND P6, PT, R60, R19.reuse, PT ;  /* 0x000000133c00720b */ /* 0x080fe40003fc4000 */
[-C--:B------:R-:W-:Y:S02]  /*6000*/  F2FP.BF16.PACK_AB R8, R8, R19.reuse ;  /* 0x000000130808723e */ /* 0x080fe400000010ff */
[C---:B------:R-:W-:Y:S02]  /*6010*/  FSEL R19, R60.reuse, R19, P6 ;  /* 0x000000133c137208 */ /* 0x040fe40003000000 */
[----:B------:R-:W-:Y:S01]  /*6020*/  FSETP.NAN.AND P6, PT, R60, R60, PT ;  /* 0x0000003c3c00720b */ /* 0x000fe20003fc8000 */
[--C-:B------:R-:W-:Y:S02]  /*6030*/  IMAD R13, R43, 0x1800, R80.reuse ;  /* 0x000018002b0d7824 */ /* 0x100fe400078e0250 */
[----:B------:R-:W-:Y:S01]  /*6040*/  IMAD.IADD R15, R2, 0x1, R80 ;  /* 0x00000001020f7824 */ /* 0x000fe200078e0250 */
[----:B------:R-:W-:-:S02]  /*6050*/  @P1 FSEL R60, R60, R19, P6 ;  /* 0x000000133c3c1208 */ /* 0x000fc40003000000 */
[----:B------:R-:W-:Y:S01]  /*6060*/  FSETP.GEU.AND P6, PT, R59, R30, PT ;  /* 0x0000001e3b00720b */ /* 0x000fe20003fce000 */
[----:B------:R-:W-:Y:S01]  /*6070*/  IMAD.WIDE R12, R13, R36, c[0x0][0x1a8] ;  /* 0x00006a000d0c7625 */ /* 0x000fe200078e0224 */
[----:B------:R-:W-:Y:S02]  /*6080*/  F2FP.BF16.PACK_AB R10, R23, R14 ;  /* 0x0000000e170a723e */ /* 0x000fe400000010ff */
[----:B------:R-:W-:Y:S01]  /*6090*/  F2FP.BF16.PACK_AB R11, R83, R22 ;  /* 0x00000016530b723e */ /* 0x000fe200000010ff */
[----:B------:R-:W-:Y:S01]  /*60a0*/  IMAD.WIDE R14, R15, R36, c[0x0][0x1a8] ;  /* 0x00006a000f0e7625 */ /* 0x000fe200078e0224 */
[----:B------:R-:W-:Y:S02]  /*60b0*/  F2FP.BF16.PACK_AB R9, R85, R30 ;  /* 0x0000001e5509723e */ /* 0x000fe400000010ff */
[----:B------:R-:W-:Y:S02]  /*60c0*/  F2FP.BF16.PACK_AB R4, R24, R25 ;  /* 0x000000191804723e */ /* 0x000fe400000010ff */
[----:B------:R-:W-:-:S02]  /*60d0*/  F2FP.BF16.PACK_AB R5, R31, R84 ;  /* 0x000000541f05723e */ /* 0x000fc400000010ff */
[----:B------:R-:W-:Y:S02]  /*60e0*/  F2FP.BF16.PACK_AB R6, R81, R18 ;  /* 0x000000125106723e */ /* 0x000fe400000010ff */
[----:B------:R-:W-:Y:S02]  /*60f0*/  F2FP.BF16.PACK_AB R7, R16, R26 ;  /* 0x0000001a1007723e */ /* 0x000fe400000010ff */
[C---:B------:R-:W-:Y:S02]  /*6100*/  FSEL R30, R59.reuse, R30, !P6 ;  /* 0x0000001e3b1e7208 */ /* 0x040fe40007000000 */
[C---:B------:R-:W-:Y:S01]  /*6110*/  FSETP.NAN.AND P6, PT, R59.reuse, R59, PT ;  /* 0x0000003b3b00720b */ /* 0x040fe20003fc8000 */
[----:B------:R0:W-:Y:S03]  /*6120*/  @P1 STG.E.128 [R12.64], R8 ;  /* 0x000000080c001986 */ /* 0x0001e6000c101d06 */
[----:B------:R-:W-:Y:S01]  /*6130*/  @P1 FSEL R59, R59, R30, P6 ;  /* 0x0000001e3b3b1208 */ /* 0x000fe20003000000 */
[----:B------:R0:W-:Y:S01]  /*6140*/  @P1 STG.E.128 [R14.64], R4 ;  /* 0x000000040e001986 */ /* 0x0001e2000c101d06 */
[----:B------:R-:W-:Y:S01]  /*6150*/  PLOP3.LUT P1, PT, PT, PT, UP0, 0x80, 0x0 ;  /* 0x000000000000781c */ /* 0x000fe20003f2f008 */
[----:B------:R-:W-:Y:S01]  /*6160*/  UPLOP3.LUT UP0, UPT, UPT, UPT, UPT, 0x40, 0x0 ;  /* 0x000000000000789c */ /* 0x000fe20003f0e870 */
[----:B------:R-:W-:-:S11]  /*6170*/  IMAD.MOV.U32 R25, RZ, RZ, 0x800 ;  /* 0x00000800ff197424 */ /* 0x000fd600078e00ff */
[----:B------:R-:W-:Y:S01]  /*6180*/  @!P1 CALL.REL.NOINC `(.L_x_3) ;  /* 0x0000001000009944 */ /* 0x000fe20003c00000 */
[----:B------:R-:W-:Y:S05]  /*6190*/  BRA `(.L_x_4) ;  /* 0xffffebf000007947 */ /* 0x000fea000383ffff */
.L_x_3:
[----:B------:R-:W-:Y:S01]  /*61a0*/  BAR.SYNC.DEFER_BLOCKING 0x0 ;  /* 0x0000000000007b1d */ /* 0x000fe20000010000 */
[C---:B------:R-:W-:Y:S01]  /*61b0*/  FSETP.NAN.AND P1, PT, R61.reuse, R61, PT ;  /* 0x0000003d3d00720b */ /* 0x040fe20003f28000 */
[----:B------:R-:W-:Y:S01]  /*61c0*/  UPLOP3.LUT UP0, UPT, UPT, UPT, UPT, 0x80, 0x0 ;  /* 0x000000000000789c */ /* 0x000fe20003f0f070 */
[CC--:B------:R-:W-:Y:S02]  /*61d0*/  FSETP.GEU.AND P3, PT, R61.reuse, R66.reuse, PT ;  /* 0x000000423d00720b */ /* 0x0c0fe40003f6e000 */
[C---:B------:R-:W-:Y:S01]  /*61e0*/  FSEL R66, R61.reuse, R66, P1 ;  /* 0x000000423d427208 */ /* 0x040fe20000800000 */
[----:B0-----:R-:W0:Y:S01]  /*61f0*/  S2R R9, SR_TID.X ;  /* 0x0000000000097919 */ /* 0x001e220000002100 */
[----:B------:R-:W-:Y:S01]  /*6200*/  FSETP.NAN.AND P1, PT, R74, R74, PT ;  /* 0x0000004a4a00720b */ /* 0x000fe20003f28000 */
[----:B------:R-:W-:Y:S01]  /*6210*/  UMOV UR4, URZ ;  /* 0x0000003f00047c82 */ /* 0x000fe20008000000 */
[----:B------:R-:W-:-:S04]  /*6220*/  FSEL R61, R61, R66, !P3 ;  /* 0x000000423d3d7208 */ /* 0x000fc80005800000 */
[C---:B------:R-:W-:Y:S02]  /*6230*/  FSETP.GEU.AND P6, PT, R61.reuse, R59, PT ;  /* 0x0000003b3d00720b */ /* 0x040fe40003fce000 */
[----:B------:R-:W-:-:S11]  /*6240*/  FSETP.NAN.AND P3, PT, R61, R61, PT ;  /* 0x0000003d3d00720b */ /* 0x000fd60003f68000 */
[----:B------:R-:W-:Y:S02]  /*6250*/  @P6 FSEL R61, R61, R59, P3 ;  /* 0x0000003b3d3d6208 */ /* 0x000fe40001800000 */
[CC--:B------:R-:W-:Y:S02]  /*6260*/  FSETP.GEU.AND P6, PT, R74.reuse, R73.reuse, PT ;  /* 0x000000494a00720b */ /* 0x0c0fe40003fce000 */
[C---:B------:R-:W-:Y:S02]  /*6270*/  FSEL R73, R74.reuse, R73, P1 ;  /* 0x000000494a497208 */ /* 0x040fe40000800000 */
[C---:B------:R-:W-:Y:S02]  /*6280*/  FSETP.GEU.AND P3, PT, R61.reuse, R46, PT ;  /* 0x0000002e3d00720b */ /* 0x040fe40003f6e000 */
[----:B------:R-:W-:Y:S02]  /*6290*/  FSEL R73, R74, R73, !P6 ;  /* 0x000000494a497208 */ /* 0x000fe40007000000 */
[----:B------:R-:W-:-:S02]  /*62a0*/  FSETP.NAN.AND P6, PT, R61, R61, PT ;  /* 0x0000003d3d00720b */ /* 0x000fc40003fc8000 */
[----:B------:R-:W-:-:S07]  /*62b0*/  FSETP.GEU.AND P1, PT, R73, R72, PT ;  /* 0x000000484900720b */ /* 0x000fce0003f2e000 */
[----:B------:R-:W-:Y:S02]  /*62c0*/  @P3 FSEL R61, R61, R46, P6 ;  /* 0x0000002e3d3d3208 */ /* 0x000fe40003000000 */
[----:B------:R-:W-:Y:S02]  /*62d0*/  FSETP.NAN.AND P6, PT, R73, R73, PT ;  /* 0x000000494900720b */ /* 0x000fe40003fc8000 */
[----:B------:R-:W-:Y:S02]  /*62e0*/  FSETP.GEU.AND P3, PT, R61, R75, PT ;  /* 0x0000004b3d00720b */ /* 0x000fe40003f6e000 */
[----:B------:R-:W-:Y:S02]  /*62f0*/  @P1 FSEL R73, R73, R72, P6 ;  /* 0x0000004849491208 */ /* 0x000fe40003000000 */
[----:B------:R-:W-:Y:S02]  /*6300*/  FSETP.NAN.AND P6, PT, R61, R61, PT ;  /* 0x0000003d3d00720b */ /* 0x000fe40003fc8000 */
        /* <DEDUP_REMOVED lines=20> */
[----:B------:R-:W-:-:S03]  /*6450*/  FSETP.NAN.AND P3, PT, R73, R73, PT ;  /* 0x000000494900720b */ /* 0x000fc60003f68000 */
[----:B------:R-:W1:Y:S01]  /*6460*/  SHFL.BFLY PT, R2, R61, 0x10, 0x1f ;  /* 0x0e001f003d027f89 */ /* 0x000e6200000e0000 */
[----:B------:R-:W-:Y:S02]  /*6470*/  @P1 FSEL R73, R73, R67, P3 ;  /* 0x0000004349491208 */ /* 0x000fe40001800000 */
[----:B------:R-:W-:Y:S02]  /*6480*/  FSETP.NAN.AND P1, PT, R61, R61, PT ;  /* 0x0000003d3d00720b */ /* 0x000fe40003f28000 */
[C---:B------:R-:W-:Y:S02]  /*6490*/  FSETP.GEU.AND P6, PT, R73.reuse, R65, PT ;  /* 0x000000414900720b */ /* 0x040fe40003fce000 */
[----:B------:R-:W-:-:S11]  /*64a0*/  FSETP.NAN.AND P3, PT, R73, R73, PT ;  /* 0x000000494900720b */ /* 0x000fd60003f68000 */
[----:B------:R-:W-:-:S05]  /*64b0*/  @P6 FSEL R73, R73, R65, P3 ;  /* 0x0000004149496208 */ /* 0x000fca0001800000 */
[----:B------:R-:W2:Y:S01]  /*64c0*/  SHFL.BFLY PT, R4, R73, 0x10, 0x1f ;  /* 0x0e001f0049047f89 */ /* 0x000ea200000e0000 */
[----:B-1----:R-:W-:-:S04]  /*64d0*/  FSETP.GEU.AND P3, PT, R61, R2, PT ;  /* 0x000000023d00720b */ /* 0x002fc80003f6e000 */
[----:B------:R-:W-:Y:S02]  /*64e0*/  @!P1 FSEL R61, R61, R2, !P3 ;  /* 0x000000023d3d9208 */ /* 0x000fe40005800000 */
[----:B------:R-:W-:-:S03]  /*64f0*/  FSETP.NAN.AND P1, PT, R73, R73, PT ;  /* 0x000000494900720b */ /* 0x000fc60003f28000 */
[----:B------:R-:W1:Y:S01]  /*6500*/  SHFL.BFLY PT, R2, R61, 0x8, 0x1f ;  /* 0x0d001f003d027f89 */ /* 0x000e6200000e0000 */
[----:B--2---:R-:W-:-:S09]  /*6510*/  FSETP.GEU.AND P3, PT, R73, R4, PT ;  /* 0x000000044900720b */ /* 0x004fd20003f6e000 */
[----:B------:R-:W-:Y:S02]  /*6520*/  @!P1 FSEL R73, R73, R4, !P3 ;  /* 0x0000000449499208 */ /* 0x000fe40005800000 */
[----:B------:R-:W-:-:S03]  /*6530*/  FSETP.NAN.AND P1, PT, R61, R61, PT ;  /* 0x0000003d3d00720b */ /* 0x000fc60003f28000 */
[----:B------:R-:W2:Y:S01]  /*6540*/  SHFL.BFLY PT, R4, R73, 0x8, 0x1f ;  /* 0x0d001f0049047f89 */ /* 0x000ea200000e0000 */
[----:B-1----:R-:W-:-:S13]  /*6550*/  FSETP.GEU.AND P3, PT, R61, R2, PT ;  /* 0x000000023d00720b */ /* 0x002fda0003f6e000 */
[----:B------:R-:W-:Y:S02]  /*6560*/  @P3 FSEL R61, R61, R2, P1 ;  /* 0x000000023d3d3208 */ /* 0x000fe40000800000 */
[----:B------:R-:W-:-:S03]  /*6570*/  FSETP.NAN.AND P1, PT, R73, R73, PT ;  /* 0x000000494900720b */ /* 0x000fc60003f28000 */
[----:B------:R-:W1:Y:S01]  /*6580*/  SHFL.BFLY PT, R2, R61, 0x4, 0x1f ;  /* 0x0c801f003d027f89 */ /* 0x000e6200000e0000 */
[----:B--2---:R-:W-:-:S13]  /*6590*/  FSETP.GEU.AND P3, PT, R73, R4, PT ;  /* 0x000000044900720b */ /* 0x004fda0003f6e000 */
[----:B------:R-:W-:Y:S02]  /*65a0*/  @P3 FSEL R73, R73, R4, P1 ;  /* 0x0000000449493208 */ /* 0x000fe40000800000 */
        /* <DEDUP_REMOVED lines=12> */
[C---:B------:R-:W-:Y:S02]  /*6670*/  FSETP.NAN.AND P3, PT, R73.reuse, R73, PT ;  /* 0x000000494900720b */ /* 0x040fe40003f68000 */
[----:B------:R-:W-:Y:S01]  /*6680*/  FSETP.NAN.AND P1, PT, R60, R60, PT ;  /* 0x0000003c3c00720b */ /* 0x000fe20003f28000 */
[----:B------:R-:W1:Y:S01]  /*6690*/  SHFL.BFLY PT, R2, R61, 0x1, 0x1f ;  /* 0x0c201f003d027f89 */ /* 0x000e6200000e0000 */
[----:B--2---:R-:W-:-:S13]  /*66a0*/  FSETP.GEU.AND P6, PT, R73, R4, PT ;  /* 0x000000044900720b */ /* 0x004fda0003fce000 */
[----:B------:R-:W-:Y:S02]  /*66b0*/  @P6 FSEL R73, R73, R4, P3 ;  /* 0x0000000449496208 */ /* 0x000fe40001800000 */
[CC--:B------:R-:W-:Y:S02]  /*66c0*/  FSETP.GT.AND P3, PT, R60.reuse, R47.reuse, PT ;  /* 0x0000002f3c00720b */ /* 0x0c0fe40003f64000 */
[C---:B------:R-:W-:Y:S01]  /*66d0*/  FSEL R47, R60.reuse, R47, P1 ;  /* 0x0000002f3c2f7208 */ /* 0x040fe20000800000 */
[----:B------:R-:W2:Y:S01]  /*66e0*/  SHFL.BFLY PT, R4, R73, 0x1, 0x1f ;  /* 0x0c201f0049047f89 */ /* 0x000ea200000e0000 */
[----:B------:R-:W-:Y:S02]  /*66f0*/  FSETP.NAN.AND P6, PT, R35, R35, PT ;  /* 0x000000232300720b */ /* 0x000fe40003fc8000 */
[----:B-1----:R-:W-:Y:S02]  /*6700*/  FSETP.GEU.AND P1, PT, R61, R2, PT ;  /* 0x000000023d00720b */ /* 0x002fe40003f2e000 */
[----:B------:R-:W-:-:S02]  /*6710*/  FSEL R47, R60, R47, P3 ;  /* 0x0000002f3c2f7208 */ /* 0x000fc40001800000 */
[CC--:B------:R-:W-:Y:S02]  /*6720*/  FSETP.GT.AND P3, PT, R35.reuse, R48.reuse, PT ;  /* 0x000000302300720b */ /* 0x0c0fe40003f64000 */
[----:B------:R-:W-:Y:S02]  /*6730*/  FSEL R48, R35, R48, P6 ;  /* 0x0000003023307208 */ /* 0x000fe40003000000 */
[----:B------:R-:W-:Y:S02]  /*6740*/  FSETP.GT.AND P6, PT, R47, R49, PT ;  /* 0x000000312f00720b */ /* 0x000fe40003fc4000 */
[----:B------:R-:W-:Y:S02]  /*6750*/  FSEL R35, R35, R48, P3 ;  /* 0x0000003023237208 */ /* 0x000fe40001800000 */
[----:B------:R-:W-:-:S04]  /*6760*/  FSETP.NAN.AND P3, PT, R61, R61, PT ;  /* 0x0000003d3d00720b */ /* 0x000fc80003f68000 */
[----:B------:R-:W-:Y:S02]  /*6770*/  @P1 SEL R61, R61, R2, P3 ;  /* 0x000000023d3d1207 */ /* 0x000fe40001800000 */
[----:B------:R-:W-:Y:S02]  /*6780*/  FSETP.GT.AND P1, PT, R35, R55, PT ;  /* 0x000000372300720b */ /* 0x000fe40003f24000 */
[C---:B------:R-:W-:Y:S01]  /*6790*/  FSETP.NAN.AND P3, PT, R47.reuse, R47, PT ;  /* 0x0000002f2f00720b */ /* 0x040fe20003f68000 */
[----:B------:R-:W-:Y:S03]  /*67a0*/  @!P4 STS [R32], R61 ;  /* 0x0000003d2000c388 */ /* 0x000fe60000000800 */
[----:B------:R-:W-:Y:S02]  /*67b0*/  @!P6 FSEL R47, R47, R49, P3 ;  /* 0x000000312f2fe208 */ /* 0x000fe40001800000 */
[----:B------:R-:W-:-:S02]  /*67c0*/  FSETP.NAN.AND P6, PT, R35, R35, PT ;  /* 0x000000232300720b */ /* 0x000fc40003fc8000 */
[----:B------:R-:W-:-:S03]  /*67d0*/  FSETP.GT.AND P3, PT, R47, R50, PT ;  /* 0x000000322f00720b */ /* 0x000fc60003f64000 */
[----:B------:R-:W-:Y:S02]  /*67e0*/  @!P1 FSEL R35, R35, R55, P6 ;  /* 0x0000003723239208 */ /* 0x000fe40003000000 */
[----:B------:R-:W-:Y:S02]  /*67f0*/  FSETP.NAN.AND P6, PT, R47, R47, PT ;  /* 0x0000002f2f00720b */ /* 0x000fe40003fc8000 */
[----:B------:R-:W-:-:S06]  /*6800*/  FSETP.GT.AND P1, PT, R35, R56, PT ;  /* 0x000000382300720b */ /* 0x000fcc0003f24000 */
[----:B------:R-:W-:Y:S02]  /*6810*/  @!P3 FSEL R47, R47, R50, P6 ;  /* 0x000000322f2fb208 */ /* 0x000fe40003000000 */
[----:B------:R-:W-:Y:S02]  /*6820*/  FSETP.NAN.AND P6, PT, R35, R35, PT ;  /* 0x000000232300720b */ /* 0x000fe40003fc8000 */
        /* <DEDUP_REMOVED lines=23> */
[----:B--2---:R-:W-:Y:S02]  /*69a0*/  FSETP.GEU.AND P3, PT, R73, R4, PT ;  /* 0x000000044900720b */ /* 0x004fe40003f6e000 */
[C---:B------:R-:W-:Y:S01]  /*69b0*/  FSETP.NAN.AND P6, PT, R35.reuse, R35, PT ;  /* 0x000000232300720b */ /* 0x040fe20003fc8000 */
[----:B------:R-:W1:Y:S03]  /*69c0*/  SHFL.BFLY PT, R2, R47, 0x10, 0x1f ;  /* 0x0e001f002f027f89 */ /* 0x000e6600000e0000 */
[----:B------:R-:W-:Y:S02]  /*69d0*/  @!P1 FSEL R35, R35, R64, P6 ;  /* 0x0000004023239208 */ /* 0x000fe40003000000 */
[----:B------:R-:W-:-:S02]  /*69e0*/  FSETP.NAN.AND P1, PT, R73, R73, PT ;  /* 0x000000494900720b */ /* 0x000fc40003f28000 */
[----:B------:R-:W-:Y:S01]  /*69f0*/  FSETP.NAN.AND P6, PT, R47, R47, PT ;  /* 0x0000002f2f00720b */ /* 0x000fe20003fc8000 */
[----:B------:R-:W2:Y:S02]  /*6a00*/  SHFL.BFLY PT, R6, R35, 0x10, 0x1f ;  /* 0x0e001f0023067f89 */ /* 0x000ea400000e0000 */
[----:B------:R-:W-:Y:S02]  /*6a10*/  @P3 SEL R73, R73, R4, P1 ;  /* 0x0000000449493207 */ /* 0x000fe40000800000 */
[----:B------:R-:W-:-:S03]  /*6a20*/  FSETP.NAN.AND P1, PT, R35, R35, PT ;  /* 0x000000232300720b */ /* 0x000fc60003f28000 */
[----:B------:R-:W-:Y:S04]  /*6a30*/  @!P4 STS [R32+0x20], R73 ;  /* 0x000020492000c388 */ /* 0x000fe80000000800 */
[----:B------:R-:W-:Y:S01]  /*6a40*/  BAR.SYNC.DEFER_BLOCKING 0x0 ;  /* 0x0000000000007b1d */ /* 0x000fe20000010000 */
[----:B-1----:R-:W-:-:S04]  /*6a50*/  FSETP.GT.AND P3, PT, R47, R2, PT ;  /* 0x000000022f00720b */ /* 0x002fc80003f64000 */
[----:B------:R-:W-:Y:S02]  /*6a60*/  @!P6 FSEL R47, R47, R2, P3 ;  /* 0x000000022f2fe208 */ /* 0x000fe40001800000 */
[----:B--2---:R-:W-:-:S03]  /*6a70*/  FSETP.GT.AND P3, PT, R35, R6, PT ;  /* 0x000000062300720b */ /* 0x004fc60003f64000 */
[----:B------:R-:W1:Y:S01]  /*6a80*/  SHFL.BFLY PT, R4, R47, 0x8, 0x1f ;  /* 0x0d001f002f047f89 */ /* 0x000e6200000e0000 */
[----:B------:R-:W-:Y:S02]  /*6a90*/  FSETP.NAN.AND P6, PT, R47, R47, PT ;  /* 0x0000002f2f00720b */ /* 0x000fe40003fc8000 */
[----:B------:R-:W-:-:S05]  /*6aa0*/  @!P1 FSEL R35, R35, R6, P3 ;  /* 0x0000000623239208 */ /* 0x000fca0001800000 */
[----:B------:R-:W2:Y:S04]  /*6ab0*/  SHFL.BFLY PT, R6, R35, 0x8, 0x1f ;  /* 0x0d001f0023067f89 */ /* 0x000ea800000e0000 */
[----:B------:R-:W3:Y:S01]  /*6ac0*/  @!P5 LDS R3, [R44.X4] ;  /* 0x000000002c03d984 */ /* 0x000ee20000004800 */
[----:B-1----:R-:W-:Y:S02]  /*6ad0*/  FSETP.GT.AND P3, PT, R47, R4, PT ;  /* 0x000000042f00720b */ /* 0x002fe40003f64000 */
[----:B--2---:R-:W-:-:S11]  /*6ae0*/  FSETP.GT.AND P1, PT, R35, R6, PT ;  /* 0x000000062300720b */ /* 0x004fd60003f24000 */
[----:B------:R-:W-:Y:S02]  /*6af0*/  @!P3 FSEL R47, R47, R4, P6 ;  /* 0x000000042f2fb208 */ /* 0x000fe40003000000 */
[----:B------:R-:W-:-:S03]  /*6b00*/  FSETP.NAN.AND P6, PT, R35, R35, PT ;  /* 0x000000232300720b */ /* 0x000fc60003fc8000 */
[----:B------:R-:W-:Y:S01]  /*6b10*/  SHFL.BFLY PT, R4, R47, 0x4, 0x1f ;  /* 0x0c801f002f047f89 */ /* 0x000fe200000e0000 */
[----:B------:R-:W-:Y:S02]  /*6b20*/  @!P1 FSEL R35, R35, R6, P6 ;  /* 0x0000000623239208 */ /* 0x000fe40003000000 */
[----:B------:R-:W-:-:S03]  /*6b30*/  FSETP.NAN.AND P6, PT, R47, R47, PT ;  /* 0x0000002f2f00720b */ /* 0x000fc60003fc8000 */
[----:B------:R-:W-:Y:S01]  /*6b40*/  SHFL.BFLY PT, R6, R35, 0x4, 0x1f ;  /* 0x0c801f0023067f89 */ /* 0x000fe200000e0000 */
[----:B---3--:R-:W-:-:S03]  /*6b50*/  FSETP.NAN.AND P1, PT, R3, R3, PT ;  /* 0x000000030300720b */ /* 0x008fc60003f28000 */
[----:B------:R-:W1:Y:S02]  /*6b60*/  SHFL.BFLY PT, R2, R3, 0x4, 0x1f ;  /* 0x0c801f0003027f89 */ /* 0x000e6400000e0000 */
[----:B-1----:R-:W-:-:S04]  /*6b70*/  FSETP.GEU.AND P3, PT, R3, R2, PT ;  /* 0x000000020300720b */ /* 0x002fc80003f6e000 */
[----:B------:R-:W-:Y:S02]  /*6b80*/  FSEL R2, R3, R2, !P3 ;  /* 0x0000000203027208 */ /* 0x000fe40005800000 */
[----:B------:R-:W-:Y:S02]  /*6b90*/  FSETP.GT.AND P3, PT, R47, R4, PT ;  /* 0x000000042f00720b */ /* 0x000fe40003f64000 */
[----:B------:R-:W-:Y:S02]  /*6ba0*/  FSEL R3, R3, R2, P1 ;  /* 0x0000000203037208 */ /* 0x000fe40000800000 */
[----:B------:R-:W-:-:S03]  /*6bb0*/  FSETP.GT.AND P1, PT, R35, R6, PT ;  /* 0x000000062300720b */ /* 0x000fc60003f24000 */
[----:B------:R-:W1:Y:S06]  /*6bc0*/  SHFL.BFLY PT, R2, R3, 0x2, 0x1f ;  /* 0x0c401f0003027f89 */ /* 0x000e6c00000e0000 */
[----:B------:R-:W-:Y:S02]  /*6bd0*/  @!P3 FSEL R47, R47, R4, P6 ;  /* 0x000000042f2fb208 */ /* 0x000fe40003000000 */
[----:B------:R-:W-:-:S03]  /*6be0*/  FSETP.NAN.AND P6, PT, R35, R35, PT ;  /* 0x000000232300720b */ /* 0x000fc60003fc8000 */
[----:B------:R-:W2:Y:S01]  /*6bf0*/  SHFL.BFLY PT, R4, R47, 0x2, 0x1f ;  /* 0x0c401f002f047f89 */ /* 0x000ea200000e0000 */
[----:B------:R-:W-:Y:S02]  /*6c00*/  @!P1 FSEL R35, R35, R6, P6 ;  /* 0x0000000623239208 */ /* 0x000fe40003000000 */
[----:B------:R-:W-:Y:S02]  /*6c10*/  FSETP.NAN.AND P1, PT, R3, R3, PT ;  /* 0x000000030300720b */ /* 0x000fe40003f28000 */
[----:B------:R-:W-:Y:S01]  /*6c20*/  FSETP.NAN.AND P6, PT, R47, R47, PT ;  /* 0x0000002f2f00720b */ /* 0x000fe20003fc8000 */
[----:B------:R-:W3:Y:S01]  /*6c30*/  SHFL.BFLY PT, R6, R35, 0x2, 0x1f ;  /* 0x0c401f0023067f89 */ /* 0x000ee200000e0000 */
[----:B-1----:R-:W-:-:S13]  /*6c40*/  FSETP.GEU.AND P3, PT, R3, R2, PT ;  /* 0x000000020300720b */ /* 0x002fda0003f6e000 */
[----:B------:R-:W-:Y:S02]  /*6c50*/  @P3 FSEL R3, R3, R2, P1 ;  /* 0x0000000203033208 */ /* 0x000fe40000800000 */
[----:B--2---:R-:W-:Y:S02]  /*6c60*/  FSETP.GT.AND P3, PT, R47, R4, PT ;  /* 0x000000042f00720b */ /* 0x004fe40003f64000 */
[----:B---3--:R-:W-:Y:S01]  /*6c70*/  FSETP.GT.AND P1, PT, R35, R6, PT ;  /* 0x000000062300720b */ /* 0x008fe20003f24000 */
[----:B------:R-:W1:Y:S10]  /*6c80*/  SHFL.BFLY PT, R2, R3, 0x1, 0x1f ;  /* 0x0c201f0003027f89 */ /* 0x000e7400000e0000 */
[----:B------:R-:W-:-:S02]  /*6c90*/  @!P3 FSEL R47, R47, R4, P6 ;  /* 0x000000042f2fb208 */ /* 0x000fc40003000000 */
[----:B------:R-:W-:-:S04]  /*6ca0*/  FSETP.NAN.AND P6, PT, R35, R35, PT ;  /* 0x000000232300720b */ /* 0x000fc80003fc8000 */
[----:B------:R-:W-:Y:S02]  /*6cb0*/  @!P1 FSEL R35, R35, R6, P6 ;  /* 0x0000000623239208 */ /* 0x000fe40003000000 */
[----:B------:R-:W-:Y:S02]  /*6cc0*/  FSETP.NAN.AND P1, PT, R3, R3, PT ;  /* 0x000000030300720b */ /* 0x000fe40003f28000 */
[----:B------:R-:W-:Y:S01]  /*6cd0*/  FSETP.NAN.AND P6, PT, R47, R47, PT ;  /* 0x0000002f2f00720b */ /* 0x000fe20003fc8000 */
[----:B------:R-:W2:Y:S01]  /*6ce0*/  SHFL.BFLY PT, R6, R35, 0x1, 0x1f ;  /* 0x0c201f0023067f89 */ /* 0x000ea200000e0000 */
[----:B-1----:R-:W-:-:S13]  /*6cf0*/  FSETP.GEU.AND P3, PT, R3, R2, PT ;  /* 0x000000020300720b */ /* 0x002fda0003f6e000 */
[----:B------:R-:W-:Y:S02]  /*6d00*/  @P3 SEL R3, R3, R2, P1 ;  /* 0x0000000203033207 */ /* 0x000fe40000800000 */
[----:B------:R-:W1:Y:S04]  /*6d10*/  SHFL.BFLY PT, R2, R47, 0x1, 0x1f ;  /* 0x0c201f002f027f89 */ /* 0x000e6800000e0000 */
[----:B------:R-:W-:Y:S04]  /*6d20*/  @P0 STS [R44.X4], R3 ;  /* 0x000000032c000388 */ /* 0x000fe80000004800 */
[----:B------:R-:W-:Y:S01]  /*6d30*/  BAR.SYNC.DEFER_BLOCKING 0x0 ;  /* 0x0000000000007b1d */ /* 0x000fe20000010000 */
[----:B--2---:R-:W-:-:S02]  /*6d40*/  FSETP.GT.AND P1, PT, R35, R6, PT ;  /* 0x000000062300720b */ /* 0x004fc40003f24000 */
[----:B-1----:R-:W-:-:S03]  /*6d50*/  FSETP.GT.AND P3, PT, R47, R2, PT ;  /* 0x000000022f00720b */ /* 0x002fc60003f64000 */
[----:B------:R-:W-:Y:S04]  /*6d60*/  LDS R4, [RZ] ;  /* 0x00000000ff047984 */ /* 0x000fe80000000800 */
[----:B------:R-:W1:Y:S06]  /*6d70*/  LDS R5, [0x20] ;  /* 0x00002000ff057984 */ /* 0x000e6c0000000800 */
[----:B------:R-:W-:Y:S01]  /*6d80*/  @!P3 SEL R47, R47, R2, P6 ;  /* 0x000000022f2fb207 */ /* 0x000fe20003000000 */
[----:B------:R-:W-:Y:S01]  /*6d90*/  BAR.SYNC.DEFER_BLOCKING 0x0 ;  /* 0x0000000000007b1d */ /* 0x000fe20000010000 */
[----:B------:R-:W-:-:S04]  /*6da0*/  FSETP.NAN.AND P3, PT, R35, R35, PT ;  /* 0x000000232300720b */ /* 0x000fc80003f68000 */
[----:B------:R-:W-:Y:S01]  /*6db0*/  @!P1 SEL R35, R35, R6, P3 ;  /* 0x0000000623239207 */ /* 0x000fe20001800000 */
[----:B-1----:R-:W-:Y:S04]  /*6dc0*/  STS.64 [RZ], R4 ;  /* 0x00000004ff007388 */ /* 0x002fe80000000a00 */
[----:B------:R-:W-:Y:S06]  /*6dd0*/  BAR.SYNC.DEFER_BLOCKING 0x0 ;  /* 0x0000000000007b1d */ /* 0x000fec0000010000 */
[----:B------:R-:W-:Y:S04]  /*6de0*/  LDS R2, [R34.X4] ;  /* 0x0000000022027984 */ /* 0x000fe80000004800 */
[----:B------:R-:W-:Y:S06]  /*6df0*/  BAR.SYNC.DEFER_BLOCKING 0x0 ;  /* 0x0000000000007b1d */ /* 0x000fec0000010000 */
[----:B------:R-:W-:Y:S04]  /*6e00*/  @!P4 STS [R32], R47 ;  /* 0x0000002f2000c388 */ /* 0x000fe80000000800 */
[----:B------:R-:W-:Y:S04]  /*6e10*/  @!P4 STS [R32+0x20], R35 ;  /* 0x000020232000c388 */ /* 0x000fe80000000800 */
[----:B------:R-:W-:Y:S06]  /*6e20*/  BAR.SYNC.DEFER_BLOCKING 0x0 ;  /* 0x0000000000007b1d */ /* 0x000fec0000010000 */
[----:B------:R-:W1:Y:S04]  /*6e30*/  @!P5 LDS R7, [R44.X4] ;  /* 0x000000002c07d984 */ /* 0x000e680000004800 */
[----:B-1----:R-:W1:Y:S01]  /*6e40*/  SHFL.BFLY PT, R6, R7, 0x4, 0x1f ;  /* 0x0c801f0007067f89 */ /* 0x002e6200000e0000 */
[----:B------:R-:W-:-:S02]  /*6e50*/  FSETP.NAN.AND P3, PT, R7, R7, PT ;  /* 0x000000070700720b */ /* 0x000fc40003f68000 */
[----:B-1----:R-:W-:-:S04]  /*6e60*/  FSETP.GT.AND P1, PT, R7, R6, PT ;  /* 0x000000060700720b */ /* 0x002fc80003f24000 */
[----:B------:R-:W-:-:S04]  /*6e70*/  FSEL R6, R7, R6, P1 ;  /* 0x0000000607067208 */ /* 0x000fc80000800000 */
[----:B------:R-:W-:-:S04]  /*6e80*/  FSEL R3, R7, R6, P3 ;  /* 0x0000000607037208 */ /* 0x000fc80001800000 */
[C---:B------:R-:W-:Y:S01]  /*6e90*/  FSETP.NAN.AND P3, PT, R3.reuse, R3, PT ;  /* 0x000000030300720b */ /* 0x040fe20003f68000 */
[----:B------:R-:W1:Y:S02]  /*6ea0*/  SHFL.BFLY PT, R6, R3, 0x2, 0x1f ;  /* 0x0c401f0003067f89 */ /* 0x000e6400000e0000 */
[----:B-1----:R-:W-:-:S13]  /*6eb0*/  FSETP.GT.AND P1, PT, R3, R6, PT ;  /* 0x000000060300720b */ /* 0x002fda0003f24000 */
[----:B------:R-:W-:-:S04]  /*6ec0*/  @!P1 FSEL R3, R3, R6, P3 ;  /* 0x0000000603039208 */ /* 0x000fc80001800000 */
[C---:B------:R-:W-:Y:S01]  /*6ed0*/  FSETP.NAN.AND P3, PT, R3.reuse, R3, PT ;  /* 0x000000030300720b */ /* 0x040fe20003f68000 */
[----:B------:R-:W1:Y:S02]  /*6ee0*/  SHFL.BFLY PT, R6, R3, 0x1, 0x1f ;  /* 0x0c201f0003067f89 */ /* 0x000e6400000e0000 */
[----:B-1----:R-:W-:-:S13]  /*6ef0*/  FSETP.GT.AND P1, PT, R3, R6, PT ;  /* 0x000000060300720b */ /* 0x002fda0003f24000 */
[----:B------:R-:W-:Y:S02]  /*6f00*/  @!P1 SEL R3, R3, R6, P3 ;  /* 0x0000000603039207 */ /* 0x000fe40001800000 */
[----:B------:R-:W-:-:S03]  /*6f10*/  FSETP.GE.AND P1, PT, R5, RZ, PT ;  /* 0x000000ff0500720b */ /* 0x000fc60003f26000 */
[----:B------:R-:W-:Y:S04]  /*6f20*/  @P0 STS [R44.X4], R3 ;  /* 0x000000032c000388 */ /* 0x000fe80000004800 */
[----:B------:R-:W-:Y:S01]  /*6f30*/  BAR.SYNC.DEFER_BLOCKING 0x0 ;  /* 0x0000000000007b1d */ /* 0x000fe20000010000 */
[C---:B------:R-:W-:Y:S02]  /*6f40*/  FSETP.GE.AND P0, PT, R4.reuse, RZ, PT ;  /* 0x000000ff0400720b */ /* 0x040fe40003f06000 */
[----:B------:R-:W-:Y:S02]  /*6f50*/  FSEL R5, R5, RZ, !P1 ;  /* 0x000000ff05057208 */ /* 0x000fe40004800000 */
[----:B------:R-:W-:-:S03]  /*6f60*/  FSEL R4, R4, RZ, !P0 ;  /* 0x000000ff04047208 */ /* 0x000fc60004000000 */
[----:B------:R-:W-:Y:S02]  /*6f70*/  FADD R5, RZ, -R5 ;  /* 0x80000005ff057221 */ /* 0x000fe40000000000 */
[----:B------:R-:W-:-:S03]  /*6f80*/  FADD R4, RZ, -R4 ;  /* 0x80000004ff047221 */ /* 0x000fc60000000000 */
[----:B------:R-:W-:Y:S02]  /*6f90*/  FSETP.NAN.AND P4, PT, R5, R5, PT ;  /* 0x000000050500720b */ /* 0x000fe40003f88000 */
[----:B------:R-:W-:Y:S01]  /*6fa0*/  FSETP.NAN.AND P3, PT, R4, R4, PT ;  /* 0x000000040400720b */ /* 0x000fe20003f68000 */
[----:B------:R-:W1:Y:S04]  /*6fb0*/  LDS R6, [RZ] ;  /* 0x00000000ff067984 */ /* 0x000e680000000800 */
[----:B------:R-:W2:Y:S04]  /*6fc0*/  LDS R7, [0x20] ;  /* 0x00002000ff077984 */ /* 0x000ea80000000800 */
[----:B------:R-:W-:Y:S01]  /*6fd0*/  BAR.SYNC.DEFER_BLOCKING 0x0 ;  /* 0x0000000000007b1d */ /* 0x000fe20000010000 */
[----:B-1----:R-:W-:-:S05]  /*6fe0*/  FSETP.GTU.AND P0, PT, R6, RZ, PT ;  /* 0x000000ff0600720b */ /* 0x002fca0003f0c000 */
[----:B--2---:R1:W-:Y:S04]  /*6ff0*/  STS.64 [RZ], R6 ;  /* 0x00000006ff007388 */ /* 0x0043e80000000a00 */
[----:B------:R-:W-:Y:S01]  /*7000*/  BAR.SYNC.DEFER_BLOCKING 0x0 ;  /* 0x0000000000007b1d */ /* 0x000fe20000010000 */
[C---:B------:R-:W-:Y:S02]  /*7010*/  FSETP.GTU.AND P1, PT, R7.reuse, RZ, PT ;  /* 0x000000ff0700720b */ /* 0x040fe40003f2c000 */
[----:B------:R-:W-:Y:S02]  /*7020*/  FSEL R3, R6, RZ, P0 ;  /* 0x000000ff06037208 */ /* 0x000fe40000000000 */
[----:B------:R-:W-:Y:S01]  /*7030*/  FSEL R8, R7, RZ, P1 ;  /* 0x000000ff07087208 */ /* 0x000fe20000800000 */
[----:B-1----:R-:W-:Y:S01]  /*7040*/  IMAD.MOV.U32 R6, RZ, RZ, 0x3e800000 ;  /* 0x3e800000ff067424 */ /* 0x002fe200078e00ff */
[----:B------:R-:W-:-:S02]  /*7050*/  FSETP.GT.AND P0, PT, R4, R3, PT ;  /* 0x000000030400720b */ /* 0x000fc40003f04000 */
[CC--:B------:R-:W-:Y:S02]  /*7060*/  FSETP.GT.AND P1, PT, R5.reuse, R8.reuse, PT ;  /* 0x000000080500720b */ /* 0x0c0fe40003f24000 */
[----:B------:R-:W-:Y:S02]  /*7070*/  @!P3 FSEL R4, R4, R3, P0 ;  /* 0x000000030404b208 */ /* 0x000fe40000000000 */
[----:B------:R-:W-:-:S03]  /*7080*/  @!P4 FSEL R5, R5, R8, P1 ;  /* 0x000000080505c208 */ /* 0x000fc60000800000 */
[----:B------:R-:W-:Y:S02]  /*7090*/  FMUL R8, R4, 0.0078740157186985015869 ;  /* 0x3c01020404087820 */ /* 0x000fe40000400000 */
[----:B------:R-:W-:-:S03]  /*70a0*/  FMUL R5, R5, 0.0078740157186985015869 ;  /* 0x3c01020405057820 */ /* 0x000fc60000400000 */
[C---:B------:R-:W-:Y:S02]  /*70b0*/  FSETP.GT.AND P0, PT, R8.reuse, 9.9999997473787516356e-06, PT ;  /* 0x3727c5ac0800780b */ /* 0x040fe40003f04000 */
[----:B------:R-:W-:Y:S01]  /*70c0*/  FSETP.GT.AND P3, PT, R5, 9.9999997473787516356e-06, PT ;  /* 0x3727c5ac0500780b */ /* 0x000fe20003f64000 */
[----:B------:R-:W1:Y:S01]  /*70d0*/  LDS R3, [R34.X4] ;  /* 0x0000000022037984 */ /* 0x000e620000004800 */
[----:B------:R-:W-:-:S09]  /*70e0*/  FSETP.NAN.AND P1, PT, R8, R8, PT ;  /* 0x000000080800720b */ /* 0x000fd20003f28000 */
[----:B------:R-:W-:Y:S02]  /*70f0*/  @!P0 FSEL R8, R8, 9.9999997473787516356e-06, P1 ;  /* 0x3727c5ac08088808 */ /* 0x000fe40000800000 */
[C---:B------:R-:W-:Y:S02]  /*7100*/  FSETP.NAN.AND P0, PT, R5.reuse, R5, PT ;  /* 0x000000050500720b */ /* 0x040fe40003f08000 */
[----:B------:R-:W-:Y:S02]  /*7110*/  FSETP.GT.AND P1, PT, |R8|, 8.50705917302346158658e+37, PT ;  /* 0x7e8000000800780b */ /* 0x000fe40003f24200 */
[----:B------:R-:W-:Y:S02]  /*7120*/  @!P3 FSEL R5, R5, 9.9999997473787516356e-06, P0 ;  /* 0x3727c5ac0505b808 */ /* 0x000fe40000000000 */
[----:B------:R-:W-:Y:S02]  /*7130*/  LOP3.LUT P0, RZ, R44, 0xfe, RZ, 0xc0, !PT ;  /* 0x000000fe2cff7812 */ /* 0x000fe4000780c0ff */
[----:B------:R-:W-:-:S02]  /*7140*/  FSETP.GT.AND P3, PT, |R5|, 8.50705917302346158658e+37, PT ;  /* 0x7e8000000500780b */ /* 0x000fc40003f64200 */
[C---:B------:R-:W-:Y:S02]  /*7150*/  FSETP.GEU.AND P4, PT, |R8|.reuse, 1.175494350822287508e-38, PT ;  /* 0x008000000800780b */ /* 0x040fe40003f8e200 */
[----:B------:R-:W-:Y:S02]  /*7160*/  FSETP.GEU.AND P5, PT, |R5|, 1.175494350822287508e-38, PT ;  /* 0x008000000500780b */ /* 0x000fe40003fae200 */
[----:B------:R-:W-:Y:S01]  /*7170*/  ISETP.LT.AND P0, PT, R45, 0x200, !P0 ;  /* 0x000002002d00780c */ /* 0x000fe20004701270 */
[----:B------:R-:W-:Y:S01]  /*7180*/  @P1 FMUL R8, R8, 0.25 ;  /* 0x3e80000008081820 */ /* 0x000fe20000400000 */
[C---:B------:R-:W-:Y:S02]  /*7190*/  FSEL R7, R6.reuse, 1, P1 ;  /* 0x3f80000006077808 */ /* 0x040fe40000800000 */
[----:B------:R-:W-:-:S03]  /*71a0*/  FSEL R6, R6, 1, P3 ;  /* 0x3f80000006067808 */ /* 0x000fc60001800000 */
[----:B------:R-:W-:Y:S02]  /*71b0*/  @P3 FMUL R5, R5, 0.25 ;  /* 0x3e80000005053820 */ /* 0x000fe40000400000 */
[----:B------:R-:W-:Y:S01]  /*71c0*/  @!P4 FMUL R8, R8, 16777216 ;  /* 0x4b8000000808c820 */ /* 0x000fe20000400000 */
[----:B------:R-:W-:Y:S01]  /*71d0*/  @!P4 FMUL R7, R7, 16777216 ;  /* 0x4b8000000707c820 */ /* 0x000fe20000400000 */
[----:B------:R-:W-:Y:S01]  /*71e0*/  @!P5 FMUL R5, R5, 16777216 ;  /* 0x4b8000000505d820 */ /* 0x000fe20000400000 */
[----:B------:R-:W-:Y:S01]  /*71f0*/  @!P5 FMUL R6, R6, 16777216 ;  /* 0x4b8000000606d820 */ /* 0x000fe20000400000 */
[----:B-1----:R-:W-:Y:S01]  /*7200*/  F2FP.BF16.PACK_AB R4, R3, R2 ;  /* 0x000000020304723e */ /* 0x002fe200000010ff */
[CC--:B------:R-:W-:Y:S01]  /*7210*/  IMAD.WIDE R2, R45.reuse, R36.reuse, c[0x0][0x1b0] ;  /* 0x00006c002d027625 */ /* 0x0c0fe200078e0224 */
[----:B------:R-:W1:Y:S02]  /*7220*/  MUFU.RCP R8, R8 ;  /* 0x0000000800087308 */ /* 0x000e640000001000 */
[C---:B------:R-:W-:Y:S01]  /*7230*/  PRMT R10, R4.reuse, 0x7610, R10 ;  /* 0x00007610040a7816 */ /* 0x040fe2000000000a */
[----:B------:R-:W-:Y:S01]  /*7240*/  IMAD.WIDE R36, R45, R36, c[0x0][0x1b8] ;  /* 0x00006e002d247625 */ /* 0x000fe200078e0224 */
[----:B------:R-:W-:-:S02]  /*7250*/  PRMT R18, R4, 0x7632, R18 ;  /* 0x0000763204127816 */ /* 0x000fc40000000012 */
[----:B0-----:R-:W-:Y:S01]  /*7260*/  LOP3.LUT R4, R9, 0x80, RZ, 0xc0, !PT ;  /* 0x0000008009047812 */ /* 0x001fe200078ec0ff */
[----:B------:R0:W-:Y:S01]  /*7270*/  @P0 STG.E.U16 [R2.64], R10 ;  /* 0x0000000a02000986 */ /* 0x0001e2000c101506 */
[----:B------:R-:W2:Y:S02]  /*7280*/  MUFU.RCP R5, R5 ;  /* 0x0000000500057308 */ /* 0x000ea40000001000 */
[----:B------:R-:W-:Y:S01]  /*7290*/  SHF.R.U32.HI R4, RZ, 0x4, R4 ;  /* 0x00000004ff047819 */ /* 0x000fe20000011604 */
[----:B------:R0:W-:Y:S01]  /*72a0*/  @P0 STG.E.U16 [R36.64], R18 ;  /* 0x0000001224000986 */ /* 0x0001e2000c101506 */
[----:B-1----:R-:W-:-:S03]  /*72b0*/  FMUL R8, R8, R7 ;  /* 0x0000000708087220 */ /* 0x002fc60000400000 */
[----:B------:R-:W-:Y:S01]  /*72c0*/  BAR.SYNC.DEFER_BLOCKING 0x0 ;  /* 0x0000000000007b1d */ /* 0x000fe20000010000 */
[----:B------:R-:W-:Y:S01]  /*72d0*/  IMAD.MOV.U32 R7, RZ, RZ, RZ ;  /* 0x000000ffff077224 */ /* 0x000fe200078e00ff */
[----:B--2---:R-:W-:-:S04]  /*72e0*/  FMUL R5, R5, R6 ;  /* 0x0000000605057220 */ /* 0x004fc80000400000 */
[----:B------:R0:W-:Y:S04]  /*72f0*/  STS [RZ], R8 ;  /* 0x00000008ff007388 */ /* 0x0001e80000000800 */
[----:B------:R0:W-:Y:S04]  /*7300*/  STS [0x8], R5 ;  /* 0x00000805ff007388 */ /* 0x0001e80000000800 */
[----:B------:R-:W-:Y:S06]  /*7310*/  BAR.SYNC.DEFER_BLOCKING 0x0 ;  /* 0x0000000000007b1d */ /* 0x000fec0000010000 */
[----:B------:R0:W1:Y:S02]  /*7320*/  LDS R6, [R4] ;  /* 0x0000000004067984 */ /* 0x0000640000000800 */
.L_x_5:
[----:B0-----:R-:W-:Y:S01]  /*7330*/  LOP3.LUT R3, R7, 0x7f0, R41, 0xf8, !PT ;  /* 0x000007f007037812 */ /* 0x001fe200078ef829 */
[----:B------:R-:W-:Y:S01]  /*7340*/  IMAD.U32 R2, RZ, RZ, UR4 ;  /* 0x00000004ff027e24 */ /* 0x000fe2000f8e00ff */
[----:B------:R-:W-:Y:S01]  /*7350*/  CS2R R8, SRZ ;  /* 0x0000000000087805 */ /* 0x000fe2000001ff00 */
[----:B------:R-:W-:Y:S01]  /*7360*/  IMAD.MOV.U32 R5, RZ, RZ, 0x2 ;  /* 0x00000002ff057424 */ /* 0x000fe200078e00ff */
[----:B------:R-:W-:Y:S01]  /*7370*/  ISETP.LT.U32.AND P0, PT, R3, 0xc00, PT ;  /* 0x00000c000300780c */ /* 0x000fe20003f01070 */
[----:B------:R-:W-:Y:S01]  /*7380*/  IMAD R25, R42, 0xc00, R3 ;  /* 0x00000c002a197824 */ /* 0x000fe200078e0203 */
[----:B------:R-:W-:-:S02]  /*7390*/  CS2R R10, SRZ ;  /* 0x00000000000a7805 */ /* 0x000fc4000001ff00 */
[----:B------:R-:W-:Y:S01]  /*73a0*/  ISETP.LT.U32.AND.EX P0, PT, R2, RZ, !P2, P0 ;  /* 0x000000ff0200720c */ /* 0x000fe20005701100 */
[----:B------:R-:W-:Y:S01]  /*73b0*/  IMAD.WIDE R2, R25, R5, c[0x0][0x1a8] ;  /* 0x00006a0019027625 */ /* 0x000fe200078e0205 */
[----:B------:R-:W-:-:S03]  /*73c0*/  CS2R R12, SRZ ;  /* 0x00000000000c7805 */ /* 0x000fc6000001ff00 */
[----:B------:R-:W-:Y:S01]  /*73d0*/  IMAD.IADD R4, R0, 0x1, R7 ;  /* 0x0000000100047824 */ /* 0x000fe200078e0207 */
[----:B------:R-:W-:-:S07]  /*73e0*/  CS2R R14, SRZ ;  /* 0x00000000000e7805 */ /* 0x000fce000001ff00 */
[----:B------:R-:W2:Y:S01]  /*73f0*/  @P0 LDG.E.EF.128 R8, [R2.64] ;  /* 0x0000000602080981 */ /* 0x000ea2000c0e1d00 */
[----:B------:R-:W-:-:S05]  /*7400*/  IMAD.WIDE R4, R4, R5, c[0x0][0x1a8] ;  /* 0x00006a0004047625 */ /* 0x000fca00078e0205 */
[----:B------:R0:W3:Y:S01]  /*7410*/  @P0 LDG.E.EF.128 R12, [R4.64] ;  /* 0x00000006040c0981 */ /* 0x0000e2000c0e1d00 */
[C---:B--2---:R-:W-:Y:S01]  /*7420*/  IMAD.U32 R7, R8.reuse, 0x10000, RZ ;  /* 0x0001000008077824 */ /* 0x044fe200078e00ff */
[----:B------:R-:W-:Y:S01]  /*7430*/  PRMT R8, R8, 0x7632, R8 ;  /* 0x0000763208087816 */ /* 0x000fe20000000008 */
[C---:B------:R-:W-:Y:S01]  /*7440*/  IMAD.U32 R3, R10.reuse, 0x10000, RZ ;  /* 0x000100000a037824 */ /* 0x040fe200078e00ff */
[----:B------:R-:W-:Y:S01]  /*7450*/  PRMT R10, R10, 0x7632, R10 ;  /* 0x000076320a0a7816 */ /* 0x000fe2000000000a */
[C---:B-1----:R-:W-:Y:S01]  /*7460*/  FMUL R16, R6.reuse, R7 ;  /* 0x0000000706107220 */ /* 0x042fe20000400000 */
[----:B------:R-:W-:Y:S01]  /*7470*/  IMAD.U32 R7, R9, 0x10000, RZ ;  /* 0x0001000009077824 */ /* 0x000fe200078e00ff */
[C---:B------:R-:W-:Y:S01]  /*7480*/  FMUL R2, R6.reuse, R3 ;  /* 0x0000000306027220 */ /* 0x040fe20000400000 */
[----:B------:R-:W-:Y:S01]  /*7490*/  IMAD.U32 R3, R11, 0x10000, RZ ;  /* 0x000100000b037824 */ /* 0x000fe200078e00ff */
[----:B------:R-:W1:Y:S01]  /*74a0*/  FRND R18, R16 ;  /* 0x0000001000127307 */ /* 0x000e620000201000 */
[C---:B------:R-:W-:Y:S01]  /*74b0*/  FMUL R7, R6.reuse, R7 ;  /* 0x0000000706077220 */ /* 0x040fe20000400000 */
[----:B------:R-:W-:Y:S01]  /*74c0*/  PRMT R9, R9, 0x7632, R9 ;  /* 0x0000763209097816 */ /* 0x000fe20000000009 */
[----:B0-----:R-:W-:Y:S01]  /*74d0*/  FMUL R4, R6, R3 ;  /* 0x0000000306047220 */ /* 0x001fe20000400000 */
[----:B---3--:R-:W-:Y:S01]  /*74e0*/  IMAD.U32 R3, R13, 0x10000, RZ ;  /* 0x000100000d037824 */ /* 0x008fe200078e00ff */
[----:B------:R-:W-:Y:S01]  /*74f0*/  PRMT R11, R11, 0x7632, R11 ;  /* 0x000076320b0b7816 */ /* 0x000fe2000000000b */
[C---:B------:R-:W-:Y:S01]  /*7500*/  IMAD.U32 R5, R12.reuse, 0x10000, RZ ;  /* 0x000100000c057824 */ /* 0x040fe200078e00ff */
[----:B------:R-:W-:Y:S01]  /*7510*/  PRMT R12, R12, 0x7632, R12 ;  /* 0x000076320c0c7816 */ /* 0x000fe2000000000c */
[----:B------:R0:W2:Y:S01]  /*7520*/  FRND R19, R7 ;  /* 0x0000000700137307 */ /* 0x0000a20000201000 */
[----:B------:R-:W-:Y:S01]  /*7530*/  IMAD.U32 R9, R9, 0x10000, RZ ;  /* 0x0001000009097824 */ /* 0x000fe200078e00ff */
[C---:B------:R-:W-:Y:S01]  /*7540*/  FMUL R17, R6.reuse, R5 ;  /* 0x0000000506117220 */ /* 0x040fe20000400000 */
[----:B------:R-:W-:Y:S01]  /*7550*/  IMAD.U32 R11, R11, 0x10000, RZ ;  /* 0x000100000b0b7824 */ /* 0x000fe200078e00ff */
[----:B------:R-:W-:Y:S01]  /*7560*/  PRMT R13, R13, 0x7632, R13 ;  /* 0x000076320d0d7816 */ /* 0x000fe2000000000d */
[----:B------:R-:W-:Y:S01]  /*7570*/  FMUL R9, R6, R9 ;  /* 0x0000000906097220 */ /* 0x000fe20000400000 */
[----:B------:R-:W-:Y:S01]  /*7580*/  IMAD.U32 R5, R14, 0x10000, RZ ;  /* 0x000100000e057824 */ /* 0x000fe200078e00ff */
[C---:B------:R-:W-:Y:S01]  /*7590*/  FMUL R11, R6.reuse, R11 ;  /* 0x0000000b060b7220 */ /* 0x040fe20000400000 */
[----:B------:R3:W-:Y:S01]  /*75a0*/  FRND R20, R2 ;  /* 0x0000000200147307 */ /* 0x0007e20000201000 */
[----:B0-----:R-:W-:Y:S01]  /*75b0*/  FMUL R7, R6, R3 ;  /* 0x0000000306077220 */ /* 0x001fe20000400000 */
[----:B------:R-:W-:Y:S01]  /*75c0*/  IMAD.U32 R3, R15, 0x10000, RZ ;  /* 0x000100000f037824 */ /* 0x000fe200078e00ff */
[----:B-1----:R-:W-:Y:S01]  /*75d0*/  FSETP.GT.AND P1, PT, R18, -127, PT ;  /* 0xc2fe00001200780b */ /* 0x002fe20003f24000 */
[----:B------:R-:W-:Y:S01]  /*75e0*/  FMUL R5, R6, R5 ;  /* 0x0000000506057220 */ /* 0x000fe20000400000 */
[----:B------:R-:W-:Y:S01]  /*75f0*/  FSETP.NAN.AND P3, PT, R18, R18, PT ;  /* 0x000000121200720b */ /* 0x000fe20003f68000 */
[----:B------:R-:W-:Y:S01]  /*7600*/  FMUL R16, R6, R3 ;  /* 0x0000000306107220 */ /* 0x000fe20000400000 */
[----:B------:R-:W-:Y:S01]  /*7610*/  IMAD.U32 R3, R8, 0x10000, RZ ;  /* 0x0001000008037824 */ /* 0x000fe200078e00ff */
[----:B------:R-:W-:Y:S01]  /*7620*/  FRND R22, R7 ;  /* 0x0000000700167307 */ /* 0x000fe20000201000 */
[----:B--2---:R-:W-:Y:S01]  /*7630*/  FSETP.NAN.AND P5, PT, R19, R19, PT ;  /* 0x000000131300720b */ /* 0x004fe20003fa8000 */
[----:B------:R-:W-:Y:S01]  /*7640*/  IMAD.U32 R13, R13, 0x10000, RZ ;  /* 0x000100000d0d7824 */ /* 0x000fe200078e00ff */
[----:B---3--:R-:W-:Y:S01]  /*7650*/  FMUL R2, R6, R3 ;  /* 0x0000000306027220 */ /* 0x008fe20000400000 */
[----:B------:R-:W-:Y:S01]  /*7660*/  IMAD.U32 R3, R10, 0x10000, RZ ;  /* 0x000100000a037824 */ /* 0x000fe200078e00ff */
[----:B------:R-:W-:Y:S01]  /*7670*/  PRMT R14, R14, 0x7632, R14 ;  /* 0x000076320e0e7816 */ /* 0x000fe2000000000e */
[----:B------:R-:W-:Y:S01]  /*7680*/  FMUL R13, R6, R13 ;  /* 0x0000000d060d7220 */ /* 0x000fe20000400000 */
[----:B------:R-:W-:Y:S01]  /*7690*/  PRMT R15, R15, 0x7632, R15 ;  /* 0x000076320f0f7816 */ /* 0x000fe2000000000f */
[----:B------:R-:W0:Y:S01]  /*76a0*/  FRND R7, R2 ;  /* 0x0000000200077307 */ /* 0x000e220000201000 */
[----:B------:R-:W-:-:S03]  /*76b0*/  @!P1 FSEL R18, R18, -127, P3 ;  /* 0xc2fe000012129808 */ /* 0x000fc60001800000 */
[----:B------:R-:W-:Y:S01]  /*76c0*/  IMAD.U32 R15, R15, 0x10000, RZ ;  /* 0x000100000f0f7824 */ /* 0x000fe200078e00ff */
[C---:B------:R-:W-:Y:S02]  /*76d0*/  FSETP.GEU.AND P4, PT, R18.reuse, 127, PT ;  /* 0x42fe00001200780b */ /* 0x040fe40003f8e000 */
[----:B------:R-:W-:Y:S01]  /*76e0*/  FSETP.NAN.AND P6, PT, R18, R18, PT ;  /* 0x000000121200720b */ /* 0x000fe20003fc8000 */
[----:B------:R-:W1:Y:S01]  /*76f0*/  F2I.S16.TRUNC.NTZ R10, R18 ;  /* 0x00000012000a7305 */ /* 0x000e62000020e900 */
[----:B------:R-:W-:Y:S01]  /*7700*/  FMUL R15, R6, R15 ;  /* 0x0000000f060f7220 */ /* 0x000fe20000400000 */
[----:B0-----:R-:W-:-:S06]  /*7710*/  FSETP.GT.AND P1, PT, R7, -127, PT ;  /* 0xc2fe00000700780b */ /* 0x001fcc0003f24000 */
[----:B------:R-:W0:Y:S01]  /*7720*/  FRND R9, R9 ;  /* 0x0000000900097307 */ /* 0x000e220000201000 */
[----:B------:R-:W-:Y:S02]  /*7730*/  FSETP.NAN.AND P3, PT, R7, R7, PT ;  /* 0x000000070700720b */ /* 0x000fe40003f68000 */
[----:B-1----:R-:W-:-:S05]  /*7740*/  LOP3.LUT R23, R10, 0xffff, RZ, 0xc0, !PT ;  /* 0x0000ffff0a177812 */ /* 0x002fca00078ec0ff */
[----:B------:R1:W2:Y:S01]  /*7750*/  FRND R21, R4 ;  /* 0x0000000400157307 */ /* 0x0002a20000201000 */
[----:B------:R-:W-:Y:S02]  /*7760*/  @P4 SEL R23, R23, 0x7f, P6 ;  /* 0x0000007f17174807 */ /* 0x000fe40003000000 */
[----:B------:R-:W-:Y:S02]  /*7770*/  @!P1 FSEL R7, R7, -127, P3 ;  /* 0xc2fe000007079808 */ /* 0x000fe40001800000 */
[----:B------:R-:W-:-:S03]  /*7780*/  FSETP.GT.AND P1, PT, R19, -127, PT ;  /* 0xc2fe00001300780b */ /* 0x000fc60003f24000 */
[----:B------:R-:W-:Y:S01]  /*7790*/  FRND R11, R11 ;  /* 0x0000000b000b7307 */ /* 0x000fe20000201000 */
[----:B------:R-:W-:Y:S01]  /*77a0*/  FSETP.GT.AND P3, PT, R20, -127, PT ;  /* 0xc2fe00001400780b */ /* 0x000fe20003f64000 */
[----:B-1----:R-:W-:Y:S01]  /*77b0*/  FMUL R4, R6, R3 ;  /* 0x0000000306047220 */ /* 0x002fe20000400000 */
[----:B------:R-:W-:Y:S01]  /*77c0*/  FSETP.GEU.AND P4, PT, R7, 127, PT ;  /* 0x42fe00000700780b */ /* 0x000fe20003f8e000 */
[----:B------:R-:W-:Y:S01]  /*77d0*/  IMAD.U32 R3, R12, 0x10000, RZ ;  /* 0x000100000c037824 */ /* 0x000fe200078e00ff */
[----:B------:R-:W-:-:S03]  /*77e0*/  FSETP.NAN.AND P6, PT, R20, R20, PT ;  /* 0x000000141400720b */ /* 0x000fc60003fc8000 */
[----:B------:R-:W1:Y:S01]  /*77f0*/  F2I.S16.TRUNC.NTZ R8, R7 ;  /* 0x0000000700087305 */ /* 0x000e62000020e900 */
[----:B------:R-:W-:Y:S01]  /*7800*/  FMUL R2, R6, R3 ;  /* 0x0000000306027220 */ /* 0x000fe20000400000 */
[----:B------:R-:W-:Y:S01]  /*7810*/  IMAD.U32 R3, R14, 0x10000, RZ ;  /* 0x000100000e037824 */ /* 0x000fe200078e00ff */
[----:B------:R-:W-:Y:S02]  /*7820*/  @!P1 FSEL R19, R19, -127, P5 ;  /* 0xc2fe000013139808 */ /* 0x000fe40002800000 */
[----:B0-----:R-:W-:Y:S01]  /*7830*/  FSETP.GT.AND P1, PT, R9, -127, PT ;  /* 0xc2fe00000900780b */ /* 0x001fe20003f24000 */
[----:B------:R-:W-:Y:S02]  /*7840*/  FMUL R3, R6, R3 ;  /* 0x0000000306037220 */ /* 0x000fe40000400000 */
[----:B------:R-:W0:Y:S01]  /*7850*/  FRND R4, R4 ;  /* 0x0000000400047307 */ /* 0x000e220000201000 */
[----:B------:R-:W-:Y:S02]  /*7860*/  FSETP.NAN.AND P5, PT, R7, R7, PT ;  /* 0x000000070700720b */ /* 0x000fe40003fa8000 */
[----:B------:R-:W-:-:S02]  /*7870*/  @!P3 FSEL R20, R20, -127, P6 ;  /* 0xc2fe00001414b808 */ /* 0x000fc40003000000 */
[----:B--2---:R-:W-:Y:S02]  /*7880*/  FSETP.GT.AND P3, PT, R21, -127, PT ;  /* 0xc2fe00001500780b */ /* 0x004fe40003f64000 */
[C---:B------:R-:W-:Y:S01]  /*7890*/  FSETP.NAN.AND P6, PT, R9.reuse, R9, PT ;  /* 0x000000090900720b */ /* 0x040fe20003fc8000 */
[----:B------:R-:W2:Y:S01]  /*78a0*/  F2I.S16.TRUNC.NTZ R7, R19 ;  /* 0x0000001300077305 */ /* 0x000ea2000020e900 */
[----:B-1----:R-:W-:Y:S02]  /*78b0*/  LOP3.LUT R10, R8, 0xffff, RZ, 0xc0, !PT ;  /* 0x0000ffff080a7812 */ /* 0x002fe400078ec0ff */
[----:B------:R-:W-:Y:S02]  /*78c0*/  @!P1 FSEL R9, R9, -127, P6 ;  /* 0xc2fe000009099808 */ /* 0x000fe40003000000 */
[----:B------:R-:W-:Y:S02]  /*78d0*/  @P4 SEL R10, R10, 0x7f, P5 ;  /* 0x0000007f0a0a4807 */ /* 0x000fe40002800000 */
[----:B------:R-:W-:Y:S01]  /*78e0*/  FSETP.GEU.AND P4, PT, R19, 127, PT ;  /* 0x42fe00001300780b */ /* 0x000fe20003f8e000 */
[----:B------:R-:W1:Y:S01]  /*78f0*/  F2I.S16.TRUNC.NTZ R12, R20 ;  /* 0x00000014000c7305 */ /* 0x000e62000020e900 */
[----:B------:R-:W-:-:S02]  /*7900*/  FSETP.NAN.AND P5, PT, R21, R21, PT ;  /* 0x000000151500720b */ /* 0x000fc40003fa8000 */
[----:B0-----:R-:W-:Y:S02]  /*7910*/  FSETP.GT.AND P1, PT, R4, -127, PT ;  /* 0xc2fe00000400780b */ /* 0x001fe40003f24000 */
[----:B------:R-:W-:Y:S02]  /*7920*/  @!P3 FSEL R21, R21, -127, P5 ;  /* 0xc2fe00001515b808 */ /* 0x000fe40002800000 */
[----:B------:R-:W-:Y:S01]  /*7930*/  FSETP.NAN.AND P6, PT, R19, R19, PT ;  /* 0x000000131300720b */ /* 0x000fe20003fc8000 */
[----:B------:R-:W0:Y:S01]  /*7940*/  FRND R17, R17 ;  /* 0x0000001100117307 */ /* 0x000e220000201000 */
[----:B------:R-:W-:Y:S02]  /*7950*/  FSETP.GEU.AND P3, PT, R20, 127, PT ;  /* 0x42fe00001400780b */ /* 0x000fe40003f6e000 */
[----:B--2---:R-:W-:Y:S02]  /*7960*/  LOP3.LUT R8, R7, 0xffff, RZ, 0xc0, !PT ;  /* 0x0000ffff07087812 */ /* 0x004fe400078ec0ff */
[----:B------:R-:W-:-:S02]  /*7970*/  FSETP.NAN.AND P5, PT, R4, R4, PT ;  /* 0x000000040400720b */ /* 0x000fc40003fa8000 */
[----:B------:R-:W-:Y:S01]  /*7980*/  @P4 SEL R8, R8, 0x7f, P6 ;  /* 0x0000007f08084807 */ /* 0x000fe20003000000 */
[----:B------:R-:W2:Y:S01]  /*7990*/  FRND R5, R5 ;  /* 0x0000000500057307 */ /* 0x000ea20000201000 */
[----:B------:R-:W-:Y:S02]  /*79a0*/  FSETP.GT.AND P4, PT, R11, -127, PT ;  /* 0xc2fe00000b00780b */ /* 0x000fe40003f84000 */
[----:B------:R-:W-:Y:S02]  /*79b0*/  FSETP.NAN.AND P6, PT, R20, R20, PT ;  /* 0x000000141400720b */ /* 0x000fe40003fc8000 */
[----:B------:R-:W-:Y:S02]  /*79c0*/  @!P1 FSEL R4, R4, -127, P5 ;  /* 0xc2fe000004049808 */ /* 0x000fe40002800000 */
[----:B-1----:R-:W-:Y:S01]  /*79d0*/  LOP3.LUT R19, R12, 0xffff, RZ, 0xc0, !PT ;  /* 0x0000ffff0c137812 */ /* 0x002fe200078ec0ff */
[----:B------:R-:W1:Y:S01]  /*79e0*/  F2I.S16.TRUNC.NTZ R7, R9 ;  /* 0x0000000900077305 */ /* 0x000e62000020e900 */
[----:B0-----:R-:W-:-:S02]  /*79f0*/  FSETP.GT.AND P1, PT, R17, -127, PT ;  /* 0xc2fe00001100780b */ /* 0x001fc40003f24000 */
[----:B------:R-:W-:Y:S02]  /*7a00*/  @P3 SEL R19, R19, 0x7f, P6 ;  /* 0x0000007f13133807 */ /* 0x000fe40003000000 */
[C---:B------:R-:W-:Y:S02]  /*7a10*/  FSETP.NAN.AND P6, PT, R11.reuse, R11, PT ;  /* 0x0000000b0b00720b */ /* 0x040fe40003fc8000 */
[----:B------:R-:W-:Y:S01]  /*7a20*/  FSETP.GT.AND P5, PT, R22, -127, PT ;  /* 0xc2fe00001600780b */ /* 0x000fe20003fa4000 */
[----:B------:R-:W0:Y:S01]  /*7a30*/  FRND R16, R16 ;  /* 0x0000001000107307 */ /* 0x000e220000201000 */
[----:B------:R-:W-:Y:S02]  /*7a40*/  @!P4 FSEL R11, R11, -127, P6 ;  /* 0xc2fe00000b0bc808 */ /* 0x000fe40003000000 */
[----:B------:R-:W-:Y:S02]  /*7a50*/  FSETP.NAN.AND P3, PT, R17, R17, PT ;  /* 0x000000111100720b */ /* 0x000fe40003f68000 */
[----:B------:R-:W-:-:S02]  /*7a60*/  FSETP.GEU.AND P4, PT, R9, 127, PT ;  /* 0x42fe00000900780b */ /* 0x000fc40003f8e000 */
[----:B------:R-:W-:Y:S01]  /*7a70*/  @!P1 FSEL R17, R17, -127, P3 ;  /* 0xc2fe000011119808 */ /* 0x000fe20001800000 */
[----:B------:R-:W3:Y:S01]  /*7a80*/  F2I.S16.TRUNC.NTZ R12, R4 ;  /* 0x00000004000c7305 */ /* 0x000ee2000020e900 */
[C---:B------:R-:W-:Y:S02]  /*7a90*/  FSETP.NAN.AND P6, PT, R22.reuse, R22, PT ;  /* 0x000000161600720b */ /* 0x040fe40003fc8000 */
[----:B--2---:R-:W-:Y:S02]  /*7aa0*/  FSETP.GT.AND P1, PT, R5, -127, PT ;  /* 0xc2fe00000500780b */ /* 0x004fe40003f24000 */
[----:B------:R-:W-:Y:S02]  /*7ab0*/  FSETP.NAN.AND P3, PT, R9, R9, PT ;  /* 0x000000090900720b */ /* 0x000fe40003f68000 */
[----:B------:R-:W-:Y:S01]  /*7ac0*/  @!P5 FSEL R22, R22, -127, P6 ;  /* 0xc2fe00001616d808 */ /* 0x000fe20003000000 */
[----:B------:R-:W2:Y:S01]  /*7ad0*/  FRND R2, R2 ;  /* 0x0000000200027307 */ /* 0x000ea20000201000 */
[----:B-1----:R-:W-:-:S02]  /*7ae0*/  LOP3.LUT R7, R7, 0xffff, RZ, 0xc0, !PT ;  /* 0x0000ffff07077812 */ /* 0x002fc400078ec0ff */
[----:B------:R-:W-:Y:S02]  /*7af0*/  FSETP.GEU.AND P5, PT, R4, 127, PT ;  /* 0x42fe00000400780b */ /* 0x000fe40003fae000 */
[----:B------:R-:W-:Y:S02]  /*7b00*/  @P4 SEL R7, R7, 0x7f, P3 ;  /* 0x0000007f07074807 */ /* 0x000fe40001800000 */
[----:B0-----:R-:W-:Y:S01]  /*7b10*/  FSETP.GT.AND P3, PT, R16, -127, PT ;  /* 0xc2fe00001000780b */ /* 0x001fe20003f64000 */
[----:B------:R-:W0:Y:S01]  /*7b20*/  F2I.S16.TRUNC.NTZ R14, R21 ;  /* 0x00000015000e7305 */ /* 0x000e22000020e900 */
[C---:B------:R-:W-:Y:S02]  /*7b30*/  FSETP.NAN.AND P6, PT, R5.reuse, R5, PT ;  /* 0x000000050500720b */ /* 0x040fe40003fc8000 */
[----:B------:R-:W-:Y:S02]  /*7b40*/  FSETP.NAN.AND P4, PT, R4, R4, PT ;  /* 0x000000040400720b */ /* 0x000fe40003f88000 */
[----:B------:R-:W-:-:S02]  /*7b50*/  @!P1 FSEL R5, R5, -127, P6 ;  /* 0xc2fe000005059808 */ /* 0x000fc40003000000 */
[----:B---3--:R-:W-:Y:S01]  /*7b60*/  LOP3.LUT R12, R12, 0xffff, RZ, 0xc0, !PT ;  /* 0x0000ffff0c0c7812 */ /* 0x008fe200078ec0ff */
[----:B------:R-:W1:Y:S01]  /*7b70*/  FRND R13, R13 ;  /* 0x0000000d000d7307 */ /* 0x000e620000201000 */
[----:B------:R-:W-:Y:S02]  /*7b80*/  FSETP.GEU.AND P1, PT, R21, 127, PT ;  /* 0x42fe00001500780b */ /* 0x000fe40003f2e000 */
[----:B------:R-:W-:Y:S02]  /*7b90*/  @P5 SEL R12, R12, 0x7f, P4 ;  /* 0x0000007f0c0c5807 */ /* 0x000fe40002000000 */
[----:B------:R-:W-:Y:S02]  /*7ba0*/  FSETP.NAN.AND P6, PT, R16, R16, PT ;  /* 0x000000101000720b */ /* 0x000fe40003fc8000 */
[----:B--2---:R-:W-:Y:S01]  /*7bb0*/  FSETP.GT.AND P4, PT, R2, -127, PT ;  /* 0xc2fe00000200780b */ /* 0x004fe20003f84000 */
[----:B------:R-:W2:Y:S01]  /*7bc0*/  F2I.S16.TRUNC.NTZ R18, R17 ;  /* 0x0000001100127305 */ /* 0x000ea2000020e900 */
[----:B------:R-:W-:-:S02]  /*7bd0*/  @!P3 FSEL R16, R16, -127, P6 ;  /* 0xc2fe00001010b808 */ /* 0x000fc40003000000 */
[----:B------:R-:W-:Y:S02]  /*7be0*/  FSETP.NAN.AND P5, PT, R21, R21, PT ;  /* 0x000000151500720b */ /* 0x000fe40003fa8000 */
[----:B------:R-:W-:Y:S02]  /*7bf0*/  FSETP.GEU.AND P3, PT, R17, 127, PT ;  /* 0x42fe00001100780b */ /* 0x000fe40003f6e000 */
[----:B0-----:R-:W-:Y:S01]  /*7c00*/  LOP3.LUT R9, R14, 0xffff, RZ, 0xc0, !PT ;  /* 0x0000ffff0e097812 */ /* 0x001fe200078ec0ff */
[----:B------:R-:W0:Y:S01]  /*7c10*/  FRND R3, R3 ;  /* 0x0000000300037307 */ /* 0x000e220000201000 */
[----:B------:R-:W-:Y:S02]  /*7c20*/  FSETP.NAN.AND P6, PT, R2, R2, PT ;  /* 0x000000020200720b */ /* 0x000fe40003fc8000 */
[----:B------:R-:W-:Y:S02]  /*7c30*/  @P1 SEL R9, R9, 0x7f, P5 ;  /* 0x0000007f09091807 */ /* 0x000fe40002800000 */
[----:B-1----:R-:W-:-:S02]  /*7c40*/  FSETP.GT.AND P1, PT, R13, -127, PT ;  /* 0xc2fe00000d00780b */ /* 0x002fc40003f24000 */
[----:B------:R-:W-:Y:S01]  /*7c50*/  FSETP.NAN.AND P5, PT, R17, R17, PT ;  /* 0x000000111100720b */ /* 0x000fe20003fa8000 */
[----:B------:R-:W1:Y:S01]  /*7c60*/  F2I.S16.TRUNC.NTZ R20, R22 ;  /* 0x0000001600147305 */ /* 0x000e62000020e900 */
[----:B------:R-:W-:Y:S02]  /*7c70*/  @!P4 FSEL R2, R2, -127, P6 ;  /* 0xc2fe00000202c808 */ /* 0x000fe40003000000 */
[----:B--2---:R-:W-:Y:S02]  /*7c80*/  LOP3.LUT R17, R18, 0xffff, RZ, 0xc0, !PT ;  /* 0x0000ffff12117812 */ /* 0x004fe400078ec0ff */
[----:B------:R-:W-:Y:S02]  /*7c90*/  FSETP.GEU.AND P6, PT, R22, 127, PT ;  /* 0x42fe00001600780b */ /* 0x000fe40003fce000 */
[----:B------:R-:W-:Y:S01]  /*7ca0*/  @P3 SEL R17, R17, 0x7f, P5 ;  /* 0x0000007f11113807 */ /* 0x000fe20002800000 */
[----:B------:R-:W2:Y:S01]  /*7cb0*/  FRND R15, R15 ;  /* 0x0000000f000f7307 */ /* 0x000ea20000201000 */
[----:B------:R-:W-:-:S02]  /*7cc0*/  FSETP.NAN.AND P5, PT, R13, R13, PT ;  /* 0x0000000d0d00720b */ /* 0x000fc40003fa8000 */
[----:B0-----:R-:W-:Y:S02]  /*7cd0*/  FSETP.GT.AND P4, PT, R3, -127, PT ;  /* 0xc2fe00000300780b */ /* 0x001fe40003f84000 */
[----:B------:R-:W-:Y:S02]  /*7ce0*/  @!P1 FSEL R13, R13, -127, P5 ;  /* 0xc2fe00000d0d9808 */ /* 0x000fe40002800000 */
[----:B------:R-:W-:Y:S01]  /*7cf0*/  FSETP.NAN.AND P3, PT, R22, R22, PT ;  /* 0x000000161600720b */ /* 0x000fe20003f68000 */
[----:B------:R-:W0:Y:S01]  /*7d00*/  F2I.S16.TRUNC.NTZ R4, R11 ;  /* 0x0000000b00047305 */ /* 0x000e22000020e900 */
[----:B-1----:R-:W-:Y:S02]  /*7d10*/  LOP3.LUT R20, R20, 0xffff, RZ, 0xc0, !PT ;  /* 0x0000ffff14147812 */ /* 0x002fe400078ec0ff */
[----:B------:R-:W-:Y:S02]  /*7d20*/  FSETP.GEU.AND P1, PT, R11, 127, PT ;  /* 0x42fe00000b00780b */ /* 0x000fe40003f2e000 */
[----:B------:R-:W-:-:S02]  /*7d30*/  @P6 SEL R20, R20, 0x7f, P3 ;  /* 0x0000007f14146807 */ /* 0x000fc40001800000 */
[----:B------:R-:W-:Y:S01]  /*7d40*/  FSETP.NAN.AND P5, PT, R3, R3, PT ;  /* 0x000000030300720b */ /* 0x000fe20003fa8000 */
[----:B------:R-:W1:Y:S01]  /*7d50*/  F2I.S16.TRUNC.NTZ R14, R2 ;  /* 0x00000002000e7305 */ /* 0x000e62000020e900 */
[----:B--2---:R-:W-:Y:S02]  /*7d60*/  FSETP.GT.AND P3, PT, R15, -127, PT ;  /* 0xc2fe00000f00780b */ /* 0x004fe40003f64000 */
[----:B------:R-:W-:Y:S02]  /*7d70*/  FSETP.NAN.AND P6, PT, R11, R11, PT ;  /* 0x0000000b0b00720b */ /* 0x000fe40003fc8000 */
[----:B------:R-:W-:Y:S02]  /*7d80*/  @!P4 FSEL R3, R3, -127, P5 ;  /* 0xc2fe00000303c808 */ /* 0x000fe40002800000 */
[----:B------:R-:W-:Y:S01]  /*7d90*/  FSETP.GEU.AND P4, PT, R2, 127, PT ;  /* 0x42fe00000200780b */ /* 0x000fe20003f8e000 */
[----:B------:R-:W2:Y:S01]  /*7da0*/  F2I.S16.TRUNC.NTZ R11, R13 ;  /* 0x0000000d000b7305 */ /* 0x000ea2000020e900 */
[----:B0-----:R-:W-:-:S02]  /*7db0*/  LOP3.LUT R4, R4, 0xffff, RZ, 0xc0, !PT ;  /* 0x0000ffff04047812 */ /* 0x001fc400078ec0ff */
[----:B------:R-:W-:Y:S02]  /*7dc0*/  FSETP.NAN.AND P5, PT, R2, R2, PT ;  /* 0x000000020200720b */ /* 0x000fe40003fa8000 */
[----:B------:R-:W-:Y:S02]  /*7dd0*/  @P1 SEL R4, R4, 0x7f, P6 ;  /* 0x0000007f04041807 */ /* 0x000fe40003000000 */
[----:B------:R-:W-:Y:S01]  /*7de0*/  FSETP.NAN.AND P6, PT, R15, R15, PT ;  /* 0x0000000f0f00720b */ /* 0x000fe20003fc8000 */
[----:B------:R-:W0:Y:S01]  /*7df0*/  F2I.S16.TRUNC.NTZ R24, R5 ;  /* 0x0000000500187305 */ /* 0x000e22000020e900 */
[----:B------:R-:W-:Y:S02]  /*7e00*/  FSETP.GEU.AND P1, PT, R13, 127, PT ;  /* 0x42fe00000d00780b */ /* 0x000fe40003f2e000 */
[----:B------:R-:W-:Y:S02]  /*7e10*/  @!P3 FSEL R15, R15, -127, P6 ;  /* 0xc2fe00000f0fb808 */ /* 0x000fe40003000000 */
[----:B------:R-:W-:-:S02]  /*7e20*/  FSETP.GEU.AND P3, PT, R5, 127, PT ;  /* 0x42fe00000500780b */ /* 0x000fc40003f6e000 */
[----:B-1----:R-:W-:Y:S01]  /*7e30*/  LOP3.LUT R14, R14, 0xffff, RZ, 0xc0, !PT ;  /* 0x0000ffff0e0e7812 */ /* 0x002fe200078ec0ff */
[----:B------:R-:W1:Y:S01]  /*7e40*/  F2I.S16.TRUNC.NTZ R21, R16 ;  /* 0x0000001000157305 */ /* 0x000e62000020e900 */
[----:B------:R-:W-:Y:S02]  /*7e50*/  FSETP.NAN.AND P6, PT, R13, R13, PT ;  /* 0x0000000d0d00720b */ /* 0x000fe40003fc8000 */
[----:B------:R-:W-:Y:S02]  /*7e60*/  @P4 SEL R14, R14, 0x7f, P5 ;  /* 0x0000007f0e0e4807 */ /* 0x000fe40002800000 */
[----:B--2---:R-:W-:Y:S02]  /*7e70*/  LOP3.LUT R11, R11, 0xffff, RZ, 0xc0, !PT ;  /* 0x0000ffff0b0b7812 */ /* 0x004fe400078ec0ff */
[----:B------:R-:W-:Y:S01]  /*7e80*/  FSETP.GEU.AND P4, PT, R16, 127, PT ;  /* 0x42fe00001000780b */ /* 0x000fe20003f8e000 */
[----:B------:R-:W2:Y:S01]  /*7e90*/  F2I.S16.TRUNC.NTZ R2, R3 ;  /* 0x0000000300027305 */ /* 0x000ea2000020e900 */
[----:B------:R-:W-:-:S02]  /*7ea0*/  FSETP.NAN.AND P5, PT, R5, R5, PT ;  /* 0x000000050500720b */ /* 0x000fc40003fa8000 */
[----:B0-----:R-:W-:Y:S02]  /*7eb0*/  LOP3.LUT R5, R24, 0xffff, RZ, 0xc0, !PT ;  /* 0x0000ffff18057812 */ /* 0x001fe400078ec0ff */
[----:B------:R-:W-:Y:S02]  /*7ec0*/  @P1 SEL R11, R11, 0x7f, P6 ;  /* 0x0000007f0b0b1807 */ /* 0x000fe40003000000 */
[----:B------:R-:W-:Y:S01]  /*7ed0*/  FSETP.GEU.AND P1, PT, R3, 127, PT ;  /* 0x42fe00000300780b */ /* 0x000fe20003f2e000 */
[----:B------:R-:W0:Y:S01]  /*7ee0*/  F2I.S16.TRUNC.NTZ R13, R15 ;  /* 0x0000000f000d7305 */ /* 0x000e22000020e900 */
[----:B------:R-:W-:Y:S02]  /*7ef0*/  FSETP.GEU.AND P6, PT, R15, 127, PT ;  /* 0x42fe00000f00780b */ /* 0x000fe40003fce000 */
[----:B------:R-:W-:Y:S02]  /*7f00*/  @P3 SEL R5, R5, 0x7f, P5 ;  /* 0x0000007f05053807 */ /* 0x000fe40002800000 */
[----:B------:R-:W-:-:S02]  /*7f10*/  FSETP.NAN.AND P5, PT, R16, R16, PT ;  /* 0x000000101000720b */ /* 0x000fc40003fa8000 */
[----:B-1----:R-:W-:Y:S02]  /*7f20*/  LOP3.LUT R16, R21, 0xffff, RZ, 0xc0, !PT ;  /* 0x0000ffff15107812 */ /* 0x002fe400078ec0ff */
[----:B------:R-:W-:Y:S02]  /*7f30*/  FSETP.NAN.AND P3, PT, R3, R3, PT ;  /* 0x000000030300720b */ /* 0x000fe40003f68000 */
[----:B------:R-:W-:Y:S02]  /*7f40*/  @P4 SEL R16, R16, 0x7f, P5 ;  /* 0x0000007f10104807 */ /* 0x000fe40002800000 */
[----:B--2---:R-:W-:Y:S02]  /*7f50*/  LOP3.LUT R2, R2, 0xffff, RZ, 0xc0, !PT ;  /* 0x0000ffff02027812 */ /* 0x004fe400078ec0ff */
[----:B------:R-:W-:Y:S02]  /*7f60*/  FSETP.NAN.AND P4, PT, R15, R15, PT ;  /* 0x0000000f0f00720b */ /* 0x000fe40003f88000 */
[----:B0-----:R-:W-:-:S02]  /*7f70*/  LOP3.LUT R13, R13, 0xffff, RZ, 0xc0, !PT ;  /* 0x0000ffff0d0d7812 */ /* 0x001fc400078ec0ff */
[----:B------:R-:W-:Y:S02]  /*7f80*/  @P1 SEL R2, R2, 0x7f, P3 ;  /* 0x0000007f02021807 */ /* 0x000fe40001800000 */
[----:B------:R-:W-:Y:S02]  /*7f90*/  @P6 SEL R13, R13, 0x7f, P4 ;  /* 0x0000007f0d0d6807 */ /* 0x000fe40002000000 */
[----:B------:R-:W-:Y:S02]  /*7fa0*/  PRMT R7, R8, 0x3340, R7 ;  /* 0x0000334008077816 */ /* 0x000fe40000000007 */
[----:B------:R-:W-:Y:S02]  /*7fb0*/  PRMT R19, R19, 0x3340, R12 ;  /* 0x0000334013137816 */ /* 0x000fe4000000000c */
[----:B------:R-:W-:Y:S02]  /*7fc0*/  PRMT R4, R9, 0x3340, R4 ;  /* 0x0000334009047816 */ /* 0x000fe40000000004 */
[----:B------:R-:W-:-:S02]  /*7fd0*/  PRMT R8, R5, 0x3340, R2 ;  /* 0x0000334005087816 */ /* 0x000fc40000000002 */
[----:B------:R-:W-:Y:S02]  /*7fe0*/  PRMT R10, R23, 0x3340, R10 ;  /* 0x00003340170a7816 */ /* 0x000fe4000000000a */
[----:B------:R-:W-:Y:S02]  /*7ff0*/  PRMT R14, R17, 0x3340, R14 ;  /* 0x00003340110e7816 */ /* 0x000fe4000000000e */
[----:B------:R-:W-:Y:S02]  /*8000*/  PRMT R11, R20, 0x3340, R11 ;  /* 0x00003340140b7816 */ /* 0x000fe4000000000b */
[----:B------:R-:W-:Y:S02]  /*8010*/  PRMT R13, R16, 0x3340, R13 ;  /* 0x00003340100d7816 */ /* 0x000fe4000000000d */
[----:B------:R-:W-:Y:S02]  /*8020*/  SHF.R.S32.HI R3, RZ, 0x1f, R25 ;  /* 0x0000001fff037819 */ /* 0x000fe40000011419 */
[----:B------:R-:W-:-:S02]  /*8030*/  IADD3 R2, P1, R25, c[0x0][0x1c0], RZ ;  /* 0x0000700019027a10 */ /* 0x000fc40007f3e0ff */
[----:B------:R-:W-:Y:S02]  /*8040*/  PRMT R17, R19, 0x5410, R4 ;  /* 0x0000541013117816 */ /* 0x000fe40000000004 */
[----:B------:R-:W-:Y:S01]  /*8050*/  PRMT R16, R10, 0x5410, R7 ;  /* 0x000054100a107816 */ /* 0x000fe20000000007 */
[----:B------:R-:W-:Y:S01]  /*8060*/  IMAD.MOV.U32 R7, RZ, RZ, 0x800 ;  /* 0x00000800ff077424 */ /* 0x000fe200078e00ff */
[----:B------:R-:W-:Y:S02]  /*8070*/  PRMT R18, R14, 0x5410, R11 ;  /* 0x000054100e127816 */ /* 0x000fe4000000000b */
[----:B------:R-:W-:Y:S02]  /*8080*/  IADD3.X R3, R3, c[0x0][0x1c4], RZ, P1, !PT ;  /* 0x0000710003037a10 */ /* 0x000fe40000ffe4ff */
[----:B------:R-:W-:-:S05]  /*8090*/  PRMT R19, R8, 0x5410, R13 ;  /* 0x0000541008137816 */ /* 0x000fca000000000d */
[----:B------:R0:W-:Y:S01]  /*80a0*/  @P0 STG.E.128 [R2.64], R16 ;  /* 0x0000001002000986 */ /* 0x0001e2000c101d06 */
[----:B------:R-:W-:Y:S01]  /*80b0*/  PLOP3.LUT P0, PT, PT, PT, UP0, 0x80, 0x0 ;  /* 0x000000000000781c */ /* 0x000fe20003f0f008 */
[----:B------:R-:W-:-:S12]  /*80c0*/  UPLOP3.LUT UP0, UPT, UPT, UPT, UPT, 0x40, 0x0 ;  /* 0x000000000000789c */ /* 0x000fd80003f0e870 */
[----:B------:R-:W-:Y:S05]  /*80d0*/  @P0 BRA `(.L_x_5) ;  /* 0xfffff25000000947 */ /* 0x000fea000383ffff */
[----:B------:R-:W-:Y:S05]  /*80e0*/  EXIT ;  /* 0x000000000000794d */ /* 0x000fea0003800000 */
.L_x_6:
[----:B------:R-:W-:-:S00]  /*80f0*/  BRA `(.L_x_6) ;  /* 0xfffffff000007947 */ /* 0x000fc0000383ffff */
[----:B------:R-:W-:-:S00]  /*8100*/  NOP ;  /* 0x0000000000007918 */ /* 0x000fc00000000000 */
[----:B------:R-:W-:-:S00]  /*8110*/  NOP ;  /* 0x0000000000007918 */ /* 0x000fc00000000000 */
[----:B------:R-:W-:-:S00]  /*8120*/  NOP ;  /* 0x0000000000007918 */ /* 0x000fc00000000000 */
[----:B------:R-:W-:-:S00]  /*8130*/  NOP ;  /* 0x0000000000007918 */ /* 0x000fc00000000000 */
[----:B------:R-:W-:-:S00]  /*8140*/  NOP ;  /* 0x0000000000007918 */ /* 0x000fc00000000000 */
[----:B------:R-:W-:-:S00]  /*8150*/  NOP ;  /* 0x0000000000007918 */ /* 0x000fc00000000000 */
[----:B------:R-:W-:-:S00]  /*8160*/  NOP ;  /* 0x0000000000007918 */ /* 0x000fc00000000000 */
[----:B------:R-:W-:-:S00]  /*8170*/  NOP ;  /* 0x0000000000007918 */ /* 0x000fc00000000000 */
.L_x_7:


//--------------------- .nv.global.init           --------------------------
	.section	.nv.global.init,"aw",@progbits
.nv.global.init:
	.type		_$_str,@object
	.size		_$_str,(.L_0 - _$_str)
_$_str:
        /*0000*/ 	.byte	0x5f, 0x5f, 0x43, 0x55, 0x44, 0x41, 0x5f, 0x46, 0x54, 0x5a, 0x00
.L_0:


//--------------------- .nv.shared.triton_red_fused__to_copy_add_amax_amin_clamp_mul_native_layer_norm_reciprocal_12 --------------------------
	.section	.nv.shared.triton_red_fused__to_copy_add_amax_amin_clamp_mul_native_layer_norm_reciprocal_12,"aw",@nobits
	.sectionflags	@""
	.align	16
